	.target	sm_100a

	.elftype	@"ET_EXEC"


//--------------------- .note.nv.tkinfo           --------------------------
	.section	.note.nv.tkinfo,"",@"SHT_NOTE"
	.sectionflags	@"SHF_NOTE_NV_TKINFO"
	.tkinfo
        /*0018*/ 	.word	0x00000002
        /*0030*/ 	.string	""
        /*0030*/ 	.string	"ptxas"
        /*0030*/ 	.string	"Cuda compilation tools, release 13.0, V13.0.88"
        /*0030*/ 	.string	"Build cuda_13.0.r13.0/compiler.36424714_0"
        /*0030*/ 	.string	"-arch sm_100a -m 64 "



//--------------------- .note.nv.cuinfo           --------------------------
	.section	.note.nv.cuinfo,"",@"SHT_NOTE"
	.sectionflags	@"SHF_NOTE_NV_CUINFO"
        /*0018*/ 	.short	0x0002
        /*001a*/ 	.short	0x0064
        /*001c*/ 	.short	0x0082
	.zero		2


//--------------------- .nv.info                  --------------------------
	.section	.nv.info,"",@"SHT_CUDA_INFO"
	.align	4


	//----- nvinfo : EIATTR_REGCOUNT
	.align		4
        /*0000*/ 	.byte	0x04, 0x2f
        /*0002*/ 	.short	(.L_12 - .L_11)
	.align		4
.L_11:
        /*0004*/ 	.word	index@(_ZN7cutlass13device_kernelIN5flash19enable_sm80_to_sm89INS1_16FlashAttnFwdSm80INS1_25CollectiveMainloopFwdSm80ILi8ELi2ELb0EN4cute5tupleIJNS5_1CILi128EEENS7_ILi64EEENS7_ILi192EEEEEELi192ENS_6half_tEfNS_4arch4Sm80ELb1ELb0ELb0ELb1ELb1ELb1ELb1ELb1EEENS1_21CollectiveEpilogueFwdINS6_IJS8_SA_S9_EEENS6_IJNS7_ILi1EEESI_SI_EEESC_SE_Li256ELb1ELb1ELb1ELb0EEENS1_36VarlenDynamicPersistentTileSchedulerILi128ELi64ELi256ELi256ELb1ELb1ELb0ELb1ELb1ELb1EEEEEEEEEvNT_6ParamsE)
        /*0008*/ 	.word	0x00000004


	//----- nvinfo : EIATTR_FRAME_SIZE
	.align		4
.L_12:
        /*000c*/ 	.byte	0x04, 0x11
        /*000e*/ 	.short	(.L_14 - .L_13)
	.align		4
.L_13:
        /*0010*/ 	.word	index@(_ZN7cutlass13device_kernelIN5flash19enable_sm80_to_sm89INS1_16FlashAttnFwdSm80INS1_25CollectiveMainloopFwdSm80ILi8ELi2ELb0EN4cute5tupleIJNS5_1CILi128EEENS7_ILi64EEENS7_ILi192EEEEEELi192ENS_6half_tEfNS_4arch4Sm80ELb1ELb0ELb0ELb1ELb1ELb1ELb1ELb1EEENS1_21CollectiveEpilogueFwdINS6_IJS8_SA_S9_EEENS6_IJNS7_ILi1EEESI_SI_EEESC_SE_Li256ELb1ELb1ELb1ELb0EEENS1_36VarlenDynamicPersistentTileSchedulerILi128ELi64ELi256ELi256ELb1ELb1ELb0ELb1ELb1ELb1EEEEEEEEEvNT_6ParamsE)
        /*0014*/ 	.word	0x00000000


	//----- nvinfo : EIATTR_REGCOUNT
	.align		4
.L_14:
        /*0018*/ 	.byte	0x04, 0x2f
        /*001a*/ 	.short	(.L_16 - .L_15)
	.align		4
.L_15:
        /*001c*/ 	.word	index@(_ZN7cutlass13device_kernelIN5flash19enable_sm80_to_sm89INS1_16FlashAttnFwdSm80INS1_25CollectiveMainloopFwdSm80ILi8ELi2ELb0EN4cute5tupleIJNS5_1CILi128EEENS7_ILi64EEENS7_ILi192EEEEEELi192ENS_6half_tEfNS_4arch4Sm80ELb1ELb0ELb0ELb1ELb1ELb0ELb1ELb1EEENS1_21CollectiveEpilogueFwdINS6_IJS8_SA_S9_EEENS6_IJNS7_ILi1EEESI_SI_EEESC_SE_Li256ELb1ELb1ELb1ELb0EEENS1_36VarlenDynamicPersistentTileSchedulerILi128ELi64ELi256ELi256ELb1ELb1ELb0ELb1ELb1ELb1EEEEEEEEEvNT_6ParamsE)
        /*0020*/ 	.word	0x00000004


	//----- nvinfo : EIATTR_FRAME_SIZE
	.align		4
.L_16:
        /*0024*/ 	.byte	0x04, 0x11
        /*0026*/ 	.short	(.L_18 - .L_17)
	.align		4
.L_17:
        /*0028*/ 	.word	index@(_ZN7cutlass13device_kernelIN5flash19enable_sm80_to_sm89INS1_16FlashAttnFwdSm80INS1_25CollectiveMainloopFwdSm80ILi8ELi2ELb0EN4cute5tupleIJNS5_1CILi128EEENS7_ILi64EEENS7_ILi192EEEEEELi192ENS_6half_tEfNS_4arch4Sm80ELb1ELb0ELb0ELb1ELb1ELb0ELb1ELb1EEENS1_21CollectiveEpilogueFwdINS6_IJS8_SA_S9_EEENS6_IJNS7_ILi1EEESI_SI_EEESC_SE_Li256ELb1ELb1ELb1ELb0EEENS1_36VarlenDynamicPersistentTileSchedulerILi128ELi64ELi256ELi256ELb1ELb1ELb0ELb1ELb1ELb1EEEEEEEEEvNT_6ParamsE)
        /*002c*/ 	.word	0x00000000


	//----- nvinfo : EIATTR_REGCOUNT
	.align		4
.L_18:
        /*0030*/ 	.byte	0x04, 0x2f
        /*0032*/ 	.short	(.L_20 - .L_19)
	.align		4
.L_19:
        /*0034*/ 	.word	index@(_ZN7cutlass13device_kernelIN5flash19enable_sm80_to_sm89INS1_16FlashAttnFwdSm80INS1_25CollectiveMainloopFwdSm80ILi8ELi2ELb0EN4cute5tupleIJNS5_1CILi128EEENS7_ILi64EEENS7_ILi192EEEEEELi192ENS_6half_tEfNS_4arch4Sm80ELb1ELb0ELb0ELb0ELb1ELb0ELb1ELb1EEENS1_21CollectiveEpilogueFwdINS6_IJS8_SA_S9_EEENS6_IJNS7_ILi1EEESI_SI_EEESC_SE_Li256ELb0ELb1ELb1ELb0EEENS1_30DynamicPersistentTileSchedulerILi256ELi256ELb1ELb1ELb0EEEEEEEEEvNT_6ParamsE)
        /*0038*/ 	.word	0x00000004


	//----- nvinfo : EIATTR_FRAME_SIZE
	.align		4
.L_20:
        /*003c*/ 	.byte	0x04, 0x11
        /*003e*/ 	.short	(.L_22 - .L_21)
	.align		4
.L_21:
        /*0040*/ 	.word	index@(_ZN7cutlass13device_kernelIN5flash19enable_sm80_to_sm89INS1_16FlashAttnFwdSm80INS1_25CollectiveMainloopFwdSm80ILi8ELi2ELb0EN4cute5tupleIJNS5_1CILi128EEENS7_ILi64EEENS7_ILi192EEEEEELi192ENS_6half_tEfNS_4arch4Sm80ELb1ELb0ELb0ELb0ELb1ELb0ELb1ELb1EEENS1_21CollectiveEpilogueFwdINS6_IJS8_SA_S9_EEENS6_IJNS7_ILi1EEESI_SI_EEESC_SE_Li256ELb0ELb1ELb1ELb0EEENS1_30DynamicPersistentTileSchedulerILi256ELi256ELb1ELb1ELb0EEEEEEEEEvNT_6ParamsE)
        /*0044*/ 	.word	0x00000000


	//----- nvinfo : EIATTR_REGCOUNT
	.align		4
.L_22:
        /*0048*/ 	.byte	0x04, 0x2f
        /*004a*/ 	.short	(.L_24 - .L_23)
	.align		4
.L_23:
        /*004c*/ 	.word	index@(_ZN7cutlass13device_kernelIN5flash19enable_sm80_to_sm89INS1_16FlashAttnFwdSm80INS1_25CollectiveMainloopFwdSm80ILi8ELi2ELb0EN4cute5tupleIJNS5_1CILi128EEENS7_ILi64EEENS7_ILi192EEEEEELi192ENS_6half_tEfNS_4arch4Sm80ELb0ELb1ELb0ELb1ELb1ELb1ELb1ELb1EEENS1_21CollectiveEpilogueFwdINS6_IJS8_SA_S9_EEENS6_IJNS7_ILi1EEESI_SI_EEESC_SE_Li256ELb1ELb1ELb1ELb0EEENS1_36VarlenDynamicPersistentTileSchedulerILi128ELi64ELi256ELi256ELb1ELb1ELb0ELb1ELb0ELb1EEEEEEEEEvNT_6ParamsE)
        /*0050*/ 	.word	0x00000004


	//----- nvinfo : EIATTR_FRAME_SIZE
	.align		4
.L_24:
        /*0054*/ 	.byte	0x04, 0x11
        /*0056*/ 	.short	(.L_26 - .L_25)
	.align		4
.L_25:
        /*0058*/ 	.word	index@(_ZN7cutlass13device_kernelIN5flash19enable_sm80_to_sm89INS1_16FlashAttnFwdSm80INS1_25CollectiveMainloopFwdSm80ILi8ELi2ELb0EN4cute5tupleIJNS5_1CILi128EEENS7_ILi64EEENS7_ILi192EEEEEELi192ENS_6half_tEfNS_4arch4Sm80ELb0ELb1ELb0ELb1ELb1ELb1ELb1ELb1EEENS1_21CollectiveEpilogueFwdINS6_IJS8_SA_S9_EEENS6_IJNS7_ILi1EEESI_SI_EEESC_SE_Li256ELb1ELb1ELb1ELb0EEENS1_36VarlenDynamicPersistentTileSchedulerILi128ELi64ELi256ELi256ELb1ELb1ELb0ELb1ELb0ELb1EEEEEEEEEvNT_6ParamsE)
        /*005c*/ 	.word	0x00000000


	//----- nvinfo : EIATTR_REGCOUNT
	.align		4
.L_26:
        /*0060*/ 	.byte	0x04, 0x2f
        /*0062*/ 	.short	(.L_28 - .L_27)
	.align		4
.L_27:
        /*0064*/ 	.word	index@(_ZN7cutlass13device_kernelIN5flash19enable_sm80_to_sm89INS1_16FlashAttnFwdSm80INS1_25CollectiveMainloopFwdSm80ILi8ELi2ELb0EN4cute5tupleIJNS5_1CILi128EEENS7_ILi64EEENS7_ILi192EEEEEELi192ENS_6half_tEfNS_4arch4Sm80ELb0ELb1ELb0ELb1ELb1ELb0ELb1ELb1EEENS1_21CollectiveEpilogueFwdINS6_IJS8_SA_S9_EEENS6_IJNS7_ILi1EEESI_SI_EEESC_SE_Li256ELb1ELb1ELb1ELb0EEENS1_36VarlenDynamicPersistentTileSchedulerILi128ELi64ELi256ELi256ELb1ELb1ELb0ELb1ELb0ELb1EEEEEEEEEvNT_6ParamsE)
        /*0068*/ 	.word	0x00000004


	//----- nvinfo : EIATTR_FRAME_SIZE
	.align		4
.L_28:
        /*006c*/ 	.byte	0x04, 0x11
        /*006e*/ 	.short	(.L_30 - .L_29)
	.align		4
.L_29:
        /*0070*/ 	.word	index@(_ZN7cutlass13device_kernelIN5flash19enable_sm80_to_sm89INS1_16FlashAttnFwdSm80INS1_25CollectiveMainloopFwdSm80ILi8ELi2ELb0EN4cute5tupleIJNS5_1CILi128EEENS7_ILi64EEENS7_ILi192EEEEEELi192ENS_6half_tEfNS_4arch4Sm80ELb0ELb1ELb0ELb1ELb1ELb0ELb1ELb1EEENS1_21CollectiveEpilogueFwdINS6_IJS8_SA_S9_EEENS6_IJNS7_ILi1EEESI_SI_EEESC_SE_Li256ELb1ELb1ELb1ELb0EEENS1_36VarlenDynamicPersistentTileSchedulerILi128ELi64ELi256ELi256ELb1ELb1ELb0ELb1ELb0ELb1EEEEEEEEEvNT_6ParamsE)
        /*0074*/ 	.word	0x00000000


	//----- nvinfo : EIATTR_REGCOUNT
	.align		4
.L_30:
        /*0078*/ 	.byte	0x04, 0x2f
        /*007a*/ 	.short	(.L_32 - .L_31)
	.align		4
.L_31:
        /*007c*/ 	.word	index@(_ZN7cutlass13device_kernelIN5flash19enable_sm80_to_sm89INS1_16FlashAttnFwdSm80INS1_25CollectiveMainloopFwdSm80ILi8ELi2ELb0EN4cute5tupleIJNS5_1CILi128EEENS7_ILi64EEENS7_ILi192EEEEEELi192ENS_6half_tEfNS_4arch4Sm80ELb0ELb1ELb0ELb0ELb1ELb0ELb1ELb1EEENS1_21CollectiveEpilogueFwdINS6_IJS8_SA_S9_EEENS6_IJNS7_ILi1EEESI_SI_EEESC_SE_Li256ELb0ELb1ELb1ELb0EEENS1_19SingleTileSchedulerILb0ELb1ELb1ELi128EEEEEEEEEvNT_6ParamsE)
        /*0080*/ 	.word	0x00000004


	//----- nvinfo : EIATTR_FRAME_SIZE
	.align		4
.L_32:
        /*0084*/ 	.byte	0x04, 0x11
        /*0086*/ 	.short	(.L_34 - .L_33)
	.align		4
.L_33:
        /*0088*/ 	.word	index@(_ZN7cutlass13device_kernelIN5flash19enable_sm80_to_sm89INS1_16FlashAttnFwdSm80INS1_25CollectiveMainloopFwdSm80ILi8ELi2ELb0EN4cute5tupleIJNS5_1CILi128EEENS7_ILi64EEENS7_ILi192EEEEEELi192ENS_6half_tEfNS_4arch4Sm80ELb0ELb1ELb0ELb0ELb1ELb0ELb1ELb1EEENS1_21CollectiveEpilogueFwdINS6_IJS8_SA_S9_EEENS6_IJNS7_ILi1EEESI_SI_EEESC_SE_Li256ELb0ELb1ELb1ELb0EEENS1_19SingleTileSchedulerILb0ELb1ELb1ELi128EEEEEEEEEvNT_6ParamsE)
        /*008c*/ 	.word	0x00000000


	//----- nvinfo : EIATTR_REGCOUNT
	.align		4
.L_34:
        /*0090*/ 	.byte	0x04, 0x2f
        /*0092*/ 	.short	(.L_36 - .L_35)
	.align		4
.L_35:
        /*0094*/ 	.word	index@(_ZN7cutlass13device_kernelIN5flash19enable_sm80_to_sm89INS1_16FlashAttnFwdSm80INS1_25CollectiveMainloopFwdSm80ILi8ELi2ELb0EN4cute5tupleIJNS5_1CILi128EEENS7_ILi64EEENS7_ILi192EEEEEELi192ENS_6half_tEfNS_4arch4Sm80ELb0ELb0ELb0ELb1ELb1ELb1ELb1ELb1EEENS1_21CollectiveEpilogueFwdINS6_IJS8_SA_S9_EEENS6_IJNS7_ILi1EEESI_SI_EEESC_SE_Li256ELb1ELb1ELb1ELb0EEENS1_36VarlenDynamicPersistentTileSchedulerILi128ELi64ELi256ELi256ELb1ELb1ELb0ELb0ELb1ELb1EEEEEEEEEvNT_6ParamsE)
        /*0098*/ 	.word	0x00000004


	//----- nvinfo : EIATTR_FRAME_SIZE
	.align		4
.L_36:
        /*009c*/ 	.byte	0x04, 0x11
        /*009e*/ 	.short	(.L_38 - .L_37)
	.align		4
.L_37:
        /*00a0*/ 	.word	index@(_ZN7cutlass13device_kernelIN5flash19enable_sm80_to_sm89INS1_16FlashAttnFwdSm80INS1_25CollectiveMainloopFwdSm80ILi8ELi2ELb0EN4cute5tupleIJNS5_1CILi128EEENS7_ILi64EEENS7_ILi192EEEEEELi192ENS_6half_tEfNS_4arch4Sm80ELb0ELb0ELb0ELb1ELb1ELb1ELb1ELb1EEENS1_21CollectiveEpilogueFwdINS6_IJS8_SA_S9_EEENS6_IJNS7_ILi1EEESI_SI_EEESC_SE_Li256ELb1ELb1ELb1ELb0EEENS1_36VarlenDynamicPersistentTileSchedulerILi128ELi64ELi256ELi256ELb1ELb1ELb0ELb0ELb1ELb1EEEEEEEEEvNT_6ParamsE)
        /*00a4*/ 	.word	0x00000000


	//----- nvinfo : EIATTR_REGCOUNT
	.align		4
.L_38:
        /*00a8*/ 	.byte	0x04, 0x2f
        /*00aa*/ 	.short	(.L_40 - .L_39)
	.align		4
.L_39:
        /*00ac*/ 	.word	index@(_ZN7cutlass13device_kernelIN5flash19enable_sm80_to_sm89INS1_16FlashAttnFwdSm80INS1_25CollectiveMainloopFwdSm80ILi8ELi2ELb0EN4cute5tupleIJNS5_1CILi128EEENS7_ILi64EEENS7_ILi192EEEEEELi192ENS_6half_tEfNS_4arch4Sm80ELb0ELb0ELb0ELb1ELb1ELb0ELb1ELb1EEENS1_21CollectiveEpilogueFwdINS6_IJS8_SA_S9_EEENS6_IJNS7_ILi1EEESI_SI_EEESC_SE_Li256ELb1ELb1ELb1ELb0EEENS1_36VarlenDynamicPersistentTileSchedulerILi128ELi64ELi256ELi256ELb1ELb1ELb0ELb0ELb1ELb1EEEEEEEEEvNT_6ParamsE)
        /*00b0*/ 	.word	0x00000004


	//----- nvinfo : EIATTR_FRAME_SIZE
	.align		4
.L_40:
        /*00b4*/ 	.byte	0x04, 0x11
        /*00b6*/ 	.short	(.L_42 - .L_41)
	.align		4
.L_41:
        /*00b8*/ 	.word	index@(_ZN7cutlass13device_kernelIN5flash19enable_sm80_to_sm89INS1_16FlashAttnFwdSm80INS1_25CollectiveMainloopFwdSm80ILi8ELi2ELb0EN4cute5tupleIJNS5_1CILi128EEENS7_ILi64EEENS7_ILi192EEEEEELi192ENS_6half_tEfNS_4arch4Sm80ELb0ELb0ELb0ELb1ELb1ELb0ELb1ELb1EEENS1_21CollectiveEpilogueFwdINS6_IJS8_SA_S9_EEENS6_IJNS7_ILi1EEESI_SI_EEESC_SE_Li256ELb1ELb1ELb1ELb0EEENS1_36VarlenDynamicPersistentTileSchedulerILi128ELi64ELi256ELi256ELb1ELb1ELb0ELb0ELb1ELb1EEEEEEEEEvNT_6ParamsE)
        /*00bc*/ 	.word	0x00000000


	//----- nvinfo : EIATTR_REGCOUNT
	.align		4
.L_42:
        /*00c0*/ 	.byte	0x04, 0x2f
        /*00c2*/ 	.short	(.L_44 - .L_43)
	.align		4
.L_43:
        /*00c4*/ 	.word	index@(_ZN7cutlass13device_kernelIN5flash19enable_sm80_to_sm89INS1_16FlashAttnFwdSm80INS1_25CollectiveMainloopFwdSm80ILi8ELi2ELb0EN4cute5tupleIJNS5_1CILi128EEENS7_ILi64EEENS7_ILi192EEEEEELi192ENS_6half_tEfNS_4arch4Sm80ELb0ELb0ELb0ELb0ELb1ELb0ELb1ELb1EEENS1_21CollectiveEpilogueFwdINS6_IJS8_SA_S9_EEENS6_IJNS7_ILi1EEESI_SI_EEESC_SE_Li256ELb0ELb1ELb1ELb0EEENS1_19SingleTileSchedulerILb0ELb1ELb1ELi128EEEEEEEEEvNT_6ParamsE)
        /*00c8*/ 	.word	0x00000004


	//----- nvinfo : EIATTR_FRAME_SIZE
	.align		4
.L_44:
        /*00cc*/ 	.byte	0x04, 0x11
        /*00ce*/ 	.short	(.L_46 - .L_45)
	.align		4
.L_45:
        /*00d0*/ 	.word	index@(_ZN7cutlass13device_kernelIN5flash19enable_sm80_to_sm89INS1_16FlashAttnFwdSm80INS1_25CollectiveMainloopFwdSm80ILi8ELi2ELb0EN4cute5tupleIJNS5_1CILi128EEENS7_ILi64EEENS7_ILi192EEEEEELi192ENS_6half_tEfNS_4arch4Sm80ELb0ELb0ELb0ELb0ELb1ELb0ELb1ELb1EEENS1_21CollectiveEpilogueFwdINS6_IJS8_SA_S9_EEENS6_IJNS7_ILi1EEESI_SI_EEESC_SE_Li256ELb0ELb1ELb1ELb0EEENS1_19SingleTileSchedulerILb0ELb1ELb1ELi128EEEEEEEEEvNT_6ParamsE)
        /*00d4*/ 	.word	0x00000000


	//----- nvinfo : EIATTR_REGCOUNT
	.align		4
.L_46:
        /*00d8*/ 	.byte	0x04, 0x2f
        /*00da*/ 	.short	(.L_48 - .L_47)
	.align		4
.L_47:
        /*00dc*/ 	.word	index@(_ZN7cutlass13device_kernelIN5flash19enable_sm80_to_sm89INS1_16FlashAttnFwdSm80INS1_25CollectiveMainloopFwdSm80ILi8ELi1ELb0EN4cute5tupleIJNS5_1CILi128EEENS7_ILi64EEENS7_ILi192EEEEEELi192ENS_6half_tEfNS_4arch4Sm80ELb1ELb0ELb0ELb1ELb1ELb1ELb1ELb1EEENS1_21CollectiveEpilogueFwdINS6_IJS8_SA_S9_EEENS6_IJNS7_ILi1EEESI_SI_EEESC_SE_Li256ELb1ELb1ELb1ELb0EEENS1_36VarlenDynamicPersistentTileSchedulerILi128ELi64ELi256ELi256ELb1ELb1ELb0ELb1ELb1ELb1EEEEEEEEEvNT_6ParamsE)
        /*00e0*/ 	.word	0x00000004


	//----- nvinfo : EIATTR_FRAME_SIZE
	.align		4
.L_48:
        /*00e4*/ 	.byte	0x04, 0x11
        /*00e6*/ 	.short	(.L_50 - .L_49)
	.align		4
.L_49:
        /*00e8*/ 	.word	index@(_ZN7cutlass13device_kernelIN5flash19enable_sm80_to_sm89INS1_16FlashAttnFwdSm80INS1_25CollectiveMainloopFwdSm80ILi8ELi1ELb0EN4cute5tupleIJNS5_1CILi128EEENS7_ILi64EEENS7_ILi192EEEEEELi192ENS_6half_tEfNS_4arch4Sm80ELb1ELb0ELb0ELb1ELb1ELb1ELb1ELb1EEENS1_21CollectiveEpilogueFwdINS6_IJS8_SA_S9_EEENS6_IJNS7_ILi1EEESI_SI_EEESC_SE_Li256ELb1ELb1ELb1ELb0EEENS1_36VarlenDynamicPersistentTileSchedulerILi128ELi64ELi256ELi256ELb1ELb1ELb0ELb1ELb1ELb1EEEEEEEEEvNT_6ParamsE)
        /*00ec*/ 	.word	0x00000000


	//----- nvinfo : EIATTR_REGCOUNT
	.align		4
.L_50:
        /*00f0*/ 	.byte	0x04, 0x2f
        /*00f2*/ 	.short	(.L_52 - .L_51)
	.align		4
.L_51:
        /*00f4*/ 	.word	index@(_ZN7cutlass13device_kernelIN5flash19enable_sm80_to_sm89INS1_16FlashAttnFwdSm80INS1_25CollectiveMainloopFwdSm80ILi8ELi1ELb0EN4cute5tupleIJNS5_1CILi128EEENS7_ILi64EEENS7_ILi192EEEEEELi192ENS_6half_tEfNS_4arch4Sm80ELb1ELb0ELb0ELb1ELb1ELb0ELb1ELb1EEENS1_21CollectiveEpilogueFwdINS6_IJS8_SA_S9_EEENS6_IJNS7_ILi1EEESI_SI_EEESC_SE_Li256ELb1ELb1ELb1ELb0EEENS1_36VarlenDynamicPersistentTileSchedulerILi128ELi64ELi256ELi256ELb1ELb1ELb0ELb1ELb1ELb1EEEEEEEEEvNT_6ParamsE)
        /*00f8*/ 	.word	0x00000004


	//----- nvinfo : EIATTR_FRAME_SIZE
	.align		4
.L_52:
        /*00fc*/ 	.byte	0x04, 0x11
        /*00fe*/ 	.short	(.L_54 - .L_53)
	.align		4
.L_53:
        /*0100*/ 	.word	index@(_ZN7cutlass13device_kernelIN5flash19enable_sm80_to_sm89INS1_16FlashAttnFwdSm80INS1_25CollectiveMainloopFwdSm80ILi8ELi1ELb0EN4cute5tupleIJNS5_1CILi128EEENS7_ILi64EEENS7_ILi192EEEEEELi192ENS_6half_tEfNS_4arch4Sm80ELb1ELb0ELb0ELb1ELb1ELb0ELb1ELb1EEENS1_21CollectiveEpilogueFwdINS6_IJS8_SA_S9_EEENS6_IJNS7_ILi1EEESI_SI_EEESC_SE_Li256ELb1ELb1ELb1ELb0EEENS1_36VarlenDynamicPersistentTileSchedulerILi128ELi64ELi256ELi256ELb1ELb1ELb0ELb1ELb1ELb1EEEEEEEEEvNT_6ParamsE)
        /*0104*/ 	.word	0x00000000


	//----- nvinfo : EIATTR_REGCOUNT
	.align		4
.L_54:
        /*0108*/ 	.byte	0x04, 0x2f
        /*010a*/ 	.short	(.L_56 - .L_55)
	.align		4
.L_55:
        /*010c*/ 	.word	index@(_ZN7cutlass13device_kernelIN5flash19enable_sm80_to_sm89INS1_16FlashAttnFwdSm80INS1_25CollectiveMainloopFwdSm80ILi8ELi1ELb0EN4cute5tupleIJNS5_1CILi128EEENS7_ILi64EEENS7_ILi192EEEEEELi192ENS_6half_tEfNS_4arch4Sm80ELb1ELb0ELb0ELb0ELb1ELb0ELb1ELb1EEENS1_21CollectiveEpilogueFwdINS6_IJS8_SA_S9_EEENS6_IJNS7_ILi1EEESI_SI_EEESC_SE_Li256ELb0ELb1ELb1ELb0EEENS1_30DynamicPersistentTileSchedulerILi256ELi256ELb1ELb1ELb0EEEEEEEEEvNT_6ParamsE)
        /*0110*/ 	.word	0x00000004


	//----- nvinfo : EIATTR_FRAME_SIZE
	.align		4
.L_56:
        /*0114*/ 	.byte	0x04, 0x11
        /*0116*/ 	.short	(.L_58 - .L_57)
	.align		4
.L_57:
        /*0118*/ 	.word	index@(_ZN7cutlass13device_kernelIN5flash19enable_sm80_to_sm89INS1_16FlashAttnFwdSm80INS1_25CollectiveMainloopFwdSm80ILi8ELi1ELb0EN4cute5tupleIJNS5_1CILi128EEENS7_ILi64EEENS7_ILi192EEEEEELi192ENS_6half_tEfNS_4arch4Sm80ELb1ELb0ELb0ELb0ELb1ELb0ELb1ELb1EEENS1_21CollectiveEpilogueFwdINS6_IJS8_SA_S9_EEENS6_IJNS7_ILi1EEESI_SI_EEESC_SE_Li256ELb0ELb1ELb1ELb0EEENS1_30DynamicPersistentTileSchedulerILi256ELi256ELb1ELb1ELb0EEEEEEEEEvNT_6ParamsE)
        /*011c*/ 	.word	0x00000000


	//----- nvinfo : EIATTR_REGCOUNT
	.align		4
.L_58:
        /*0120*/ 	.byte	0x04, 0x2f
        /*0122*/ 	.short	(.L_60 - .L_59)
	.align		4
.L_59:
        /*0124*/ 	.word	index@(_ZN7cutlass13device_kernelIN5flash19enable_sm80_to_sm89INS1_16FlashAttnFwdSm80INS1_25CollectiveMainloopFwdSm80ILi8ELi1ELb0EN4cute5tupleIJNS5_1CILi128EEENS7_ILi64EEENS7_ILi192EEEEEELi192ENS_6half_tEfNS_4arch4Sm80ELb0ELb1ELb0ELb1ELb1ELb1ELb1ELb1EEENS1_21CollectiveEpilogueFwdINS6_IJS8_SA_S9_EEENS6_IJNS7_ILi1EEESI_SI_EEESC_SE_Li256ELb1ELb1ELb1ELb0EEENS1_36VarlenDynamicPersistentTileSchedulerILi128ELi64ELi256ELi256ELb1ELb1ELb0ELb1ELb0ELb1EEEEEEEEEvNT_6ParamsE)
        /*0128*/ 	.word	0x00000004


	//----- nvinfo : EIATTR_FRAME_SIZE
	.align		4
.L_60:
        /*012c*/ 	.byte	0x04, 0x11
        /*012e*/ 	.short	(.L_62 - .L_61)
	.align		4
.L_61:
        /*0130*/ 	.word	index@(_ZN7cutlass13device_kernelIN5flash19enable_sm80_to_sm89INS1_16FlashAttnFwdSm80INS1_25CollectiveMainloopFwdSm80ILi8ELi1ELb0EN4cute5tupleIJNS5_1CILi128EEENS7_ILi64EEENS7_ILi192EEEEEELi192ENS_6half_tEfNS_4arch4Sm80ELb0ELb1ELb0ELb1ELb1ELb1ELb1ELb1EEENS1_21CollectiveEpilogueFwdINS6_IJS8_SA_S9_EEENS6_IJNS7_ILi1EEESI_SI_EEESC_SE_Li256ELb1ELb1ELb1ELb0EEENS1_36VarlenDynamicPersistentTileSchedulerILi128ELi64ELi256ELi256ELb1ELb1ELb0ELb1ELb0ELb1EEEEEEEEEvNT_6ParamsE)
        /*0134*/ 	.word	0x00000000


	//----- nvinfo : EIATTR_REGCOUNT
	.align		4
.L_62:
        /*0138*/ 	.byte	0x04, 0x2f
        /*013a*/ 	.short	(.L_64 - .L_63)
	.align		4
.L_63:
        /*013c*/ 	.word	index@(_ZN7cutlass13device_kernelIN5flash19enable_sm80_to_sm89INS1_16FlashAttnFwdSm80INS1_25CollectiveMainloopFwdSm80ILi8ELi1ELb0EN4cute5tupleIJNS5_1CILi128EEENS7_ILi64EEENS7_ILi192EEEEEELi192ENS_6half_tEfNS_4arch4Sm80ELb0ELb1ELb0ELb1ELb1ELb0ELb1ELb1EEENS1_21CollectiveEpilogueFwdINS6_IJS8_SA_S9_EEENS6_IJNS7_ILi1EEESI_SI_EEESC_SE_Li256ELb1ELb1ELb1ELb0EEENS1_36VarlenDynamicPersistentTileSchedulerILi128ELi64ELi256ELi256ELb1ELb1ELb0ELb1ELb0ELb1EEEEEEEEEvNT_6ParamsE)
        /*0140*/ 	.word	0x00000004


	//----- nvinfo : EIATTR_FRAME_SIZE
	.align		4
.L_64:
        /*0144*/ 	.byte	0x04, 0x11
        /*0146*/ 	.short	(.L_66 - .L_65)
	.align		4
.L_65:
        /*0148*/ 	.word	index@(_ZN7cutlass13device_kernelIN5flash19enable_sm80_to_sm89INS1_16FlashAttnFwdSm80INS1_25CollectiveMainloopFwdSm80ILi8ELi1ELb0EN4cute5tupleIJNS5_1CILi128EEENS7_ILi64EEENS7_ILi192EEEEEELi192ENS_6half_tEfNS_4arch4Sm80ELb0ELb1ELb0ELb1ELb1ELb0ELb1ELb1EEENS1_21CollectiveEpilogueFwdINS6_IJS8_SA_S9_EEENS6_IJNS7_ILi1EEESI_SI_EEESC_SE_Li256ELb1ELb1ELb1ELb0EEENS1_36VarlenDynamicPersistentTileSchedulerILi128ELi64ELi256ELi256ELb1ELb1ELb0ELb1ELb0ELb1EEEEEEEEEvNT_6ParamsE)
        /*014c*/ 	.word	0x00000000


	//----- nvinfo : EIATTR_REGCOUNT
	.align		4
.L_66:
        /*0150*/ 	.byte	0x04, 0x2f
        /*0152*/ 	.short	(.L_68 - .L_67)
	.align		4
.L_67:
        /*0154*/ 	.word	index@(_ZN7cutlass13device_kernelIN5flash19enable_sm80_to_sm89INS1_16FlashAttnFwdSm80INS1_25CollectiveMainloopFwdSm80ILi8ELi1ELb0EN4cute5tupleIJNS5_1CILi128EEENS7_ILi64EEENS7_ILi192EEEEEELi192ENS_6half_tEfNS_4arch4Sm80ELb0ELb1ELb0ELb0ELb1ELb0ELb1ELb1EEENS1_21CollectiveEpilogueFwdINS6_IJS8_SA_S9_EEENS6_IJNS7_ILi1EEESI_SI_EEESC_SE_Li256ELb0ELb1ELb1ELb0EEENS1_19SingleTileSchedulerILb0ELb1ELb1ELi128EEEEEEEEEvNT_6ParamsE)
        /*0158*/ 	.word	0x00000004


	//----- nvinfo : EIATTR_FRAME_SIZE
	.align		4
.L_68:
        /*015c*/ 	.byte	0x04, 0x11
        /*015e*/ 	.short	(.L_70 - .L_69)
	.align		4
.L_69:
        /*0160*/ 	.word	index@(_ZN7cutlass13device_kernelIN5flash19enable_sm80_to_sm89INS1_16FlashAttnFwdSm80INS1_25CollectiveMainloopFwdSm80ILi8ELi1ELb0EN4cute5tupleIJNS5_1CILi128EEENS7_ILi64EEENS7_ILi192EEEEEELi192ENS_6half_tEfNS_4arch4Sm80ELb0ELb1ELb0ELb0ELb1ELb0ELb1ELb1EEENS1_21CollectiveEpilogueFwdINS6_IJS8_SA_S9_EEENS6_IJNS7_ILi1EEESI_SI_EEESC_SE_Li256ELb0ELb1ELb1ELb0EEENS1_19SingleTileSchedulerILb0ELb1ELb1ELi128EEEEEEEEEvNT_6ParamsE)
        /*0164*/ 	.word	0x00000000


	//----- nvinfo : EIATTR_REGCOUNT
	.align		4
.L_70:
        /*0168*/ 	.byte	0x04, 0x2f
        /*016a*/ 	.short	(.L_72 - .L_71)
	.align		4
.L_71:
        /*016c*/ 	.word	index@(_ZN7cutlass13device_kernelIN5flash19enable_sm80_to_sm89INS1_16FlashAttnFwdSm80INS1_25CollectiveMainloopFwdSm80ILi8ELi1ELb0EN4cute5tupleIJNS5_1CILi128EEENS7_ILi64EEENS7_ILi192EEEEEELi192ENS_6half_tEfNS_4arch4Sm80ELb0ELb0ELb0ELb1ELb1ELb1ELb1ELb1EEENS1_21CollectiveEpilogueFwdINS6_IJS8_SA_S9_EEENS6_IJNS7_ILi1EEESI_SI_EEESC_SE_Li256ELb1ELb1ELb1ELb0EEENS1_36VarlenDynamicPersistentTileSchedulerILi128ELi64ELi256ELi256ELb1ELb1ELb0ELb0ELb1ELb1EEEEEEEEEvNT_6ParamsE)
        /*0170*/ 	.word	0x00000004


	//----- nvinfo : EIATTR_FRAME_SIZE
	.align		4
.L_72:
        /*0174*/ 	.byte	0x04, 0x11
        /*0176*/ 	.short	(.L_74 - .L_73)
	.align		4
.L_73:
        /*0178*/ 	.word	index@(_ZN7cutlass13device_kernelIN5flash19enable_sm80_to_sm89INS1_16FlashAttnFwdSm80INS1_25CollectiveMainloopFwdSm80ILi8ELi1ELb0EN4cute5tupleIJNS5_1CILi128EEENS7_ILi64EEENS7_ILi192EEEEEELi192ENS_6half_tEfNS_4arch4Sm80ELb0ELb0ELb0ELb1ELb1ELb1ELb1ELb1EEENS1_21CollectiveEpilogueFwdINS6_IJS8_SA_S9_EEENS6_IJNS7_ILi1EEESI_SI_EEESC_SE_Li256ELb1ELb1ELb1ELb0EEENS1_36VarlenDynamicPersistentTileSchedulerILi128ELi64ELi256ELi256ELb1ELb1ELb0ELb0ELb1ELb1EEEEEEEEEvNT_6ParamsE)
        /*017c*/ 	.word	0x00000000


	//----- nvinfo : EIATTR_REGCOUNT
	.align		4
.L_74:
        /*0180*/ 	.byte	0x04, 0x2f
        /*0182*/ 	.short	(.L_76 - .L_75)
	.align		4
.L_75:
        /*0184*/ 	.word	index@(_ZN7cutlass13device_kernelIN5flash19enable_sm80_to_sm89INS1_16FlashAttnFwdSm80INS1_25CollectiveMainloopFwdSm80ILi8ELi1ELb0EN4cute5tupleIJNS5_1CILi128EEENS7_ILi64EEENS7_ILi192EEEEEELi192ENS_6half_tEfNS_4arch4Sm80ELb0ELb0ELb0ELb1ELb1ELb0ELb1ELb1EEENS1_21CollectiveEpilogueFwdINS6_IJS8_SA_S9_EEENS6_IJNS7_ILi1EEESI_SI_EEESC_SE_Li256ELb1ELb1ELb1ELb0EEENS1_36VarlenDynamicPersistentTileSchedulerILi128ELi64ELi256ELi256ELb1ELb1ELb0ELb0ELb1ELb1EEEEEEEEEvNT_6ParamsE)
        /*0188*/ 	.word	0x00000004


	//----- nvinfo : EIATTR_FRAME_SIZE
	.align		4
.L_76:
        /*018c*/ 	.byte	0x04, 0x11
        /*018e*/ 	.short	(.L_78 - .L_77)
	.align		4
.L_77:
        /*0190*/ 	.word	index@(_ZN7cutlass13device_kernelIN5flash19enable_sm80_to_sm89INS1_16FlashAttnFwdSm80INS1_25CollectiveMainloopFwdSm80ILi8ELi1ELb0EN4cute5tupleIJNS5_1CILi128EEENS7_ILi64EEENS7_ILi192EEEEEELi192ENS_6half_tEfNS_4arch4Sm80ELb0ELb0ELb0ELb1ELb1ELb0ELb1ELb1EEENS1_21CollectiveEpilogueFwdINS6_IJS8_SA_S9_EEENS6_IJNS7_ILi1EEESI_SI_EEESC_SE_Li256ELb1ELb1ELb1ELb0EEENS1_36VarlenDynamicPersistentTileSchedulerILi128ELi64ELi256ELi256ELb1ELb1ELb0ELb0ELb1ELb1EEEEEEEEEvNT_6ParamsE)
        /*0194*/ 	.word	0x00000000


	//----- nvinfo : EIATTR_REGCOUNT
	.align		4
.L_78:
        /*0198*/ 	.byte	0x04, 0x2f
        /*019a*/ 	.short	(.L_80 - .L_79)
	.align		4
.L_79:
        /*019c*/ 	.word	index@(_ZN7cutlass13device_kernelIN5flash19enable_sm80_to_sm89INS1_16FlashAttnFwdSm80INS1_25CollectiveMainloopFwdSm80ILi8ELi1ELb0EN4cute5tupleIJNS5_1CILi128EEENS7_ILi64EEENS7_ILi192EEEEEELi192ENS_6half_tEfNS_4arch4Sm80ELb0ELb0ELb0ELb0ELb1ELb0ELb1ELb1EEENS1_21CollectiveEpilogueFwdINS6_IJS8_SA_S9_EEENS6_IJNS7_ILi1EEESI_SI_EEESC_SE_Li256ELb0ELb1ELb1ELb0EEENS1_19SingleTileSchedulerILb0ELb1ELb1ELi128EEEEEEEEEvNT_6ParamsE)
        /*01a0*/ 	.word	0x00000004


	//----- nvinfo : EIATTR_FRAME_SIZE
	.align		4
.L_80:
        /*01a4*/ 	.byte	0x04, 0x11
        /*01a6*/ 	.short	(.L_82 - .L_81)
	.align		4
.L_81:
        /*01a8*/ 	.word	index@(_ZN7cutlass13device_kernelIN5flash19enable_sm80_to_sm89INS1_16FlashAttnFwdSm80INS1_25CollectiveMainloopFwdSm80ILi8ELi1ELb0EN4cute5tupleIJNS5_1CILi128EEENS7_ILi64EEENS7_ILi192EEEEEELi192ENS_6half_tEfNS_4arch4Sm80ELb0ELb0ELb0ELb0ELb1ELb0ELb1ELb1EEENS1_21CollectiveEpilogueFwdINS6_IJS8_SA_S9_EEENS6_IJNS7_ILi1EEESI_SI_EEESC_SE_Li256ELb0ELb1ELb1ELb0EEENS1_19SingleTileSchedulerILb0ELb1ELb1ELi128EEEEEEEEEvNT_6ParamsE)
        /*01ac*/ 	.word	0x00000000


	//----- nvinfo : EIATTR_MIN_STACK_SIZE
	.align		4
.L_82:
        /*01b0*/ 	.byte	0x04, 0x12
        /*01b2*/ 	.short	(.L_84 - .L_83)
	.align		4
.L_83:
        /*01b4*/ 	.word	index@(_ZN7cutlass13device_kernelIN5flash19enable_sm80_to_sm89INS1_16FlashAttnFwdSm80INS1_25CollectiveMainloopFwdSm80ILi8ELi1ELb0EN4cute5tupleIJNS5_1CILi128EEENS7_ILi64EEENS7_ILi192EEEEEELi192ENS_6half_tEfNS_4arch4Sm80ELb0ELb0ELb0ELb0ELb1ELb0ELb1ELb1EEENS1_21CollectiveEpilogueFwdINS6_IJS8_SA_S9_EEENS6_IJNS7_ILi1EEESI_SI_EEESC_SE_Li256ELb0ELb1ELb1ELb0EEENS1_19SingleTileSchedulerILb0ELb1ELb1ELi128EEEEEEEEEvNT_6ParamsE)
        /*01b8*/ 	.word	0x00000000


	//----- nvinfo : EIATTR_MIN_STACK_SIZE
	.align		4
.L_84:
        /*01bc*/ 	.byte	0x04, 0x12
        /*01be*/ 	.short	(.L_86 - .L_85)
	.align		4
.L_85:
        /*01c0*/ 	.word	index@(_ZN7cutlass13device_kernelIN5flash19enable_sm80_to_sm89INS1_16FlashAttnFwdSm80INS1_25CollectiveMainloopFwdSm80ILi8ELi1ELb0EN4cute5tupleIJNS5_1CILi128EEENS7_ILi64EEENS7_ILi192EEEEEELi192ENS_6half_tEfNS_4arch4Sm80ELb0ELb0ELb0ELb1ELb1ELb0ELb1ELb1EEENS1_21CollectiveEpilogueFwdINS6_IJS8_SA_S9_EEENS6_IJNS7_ILi1EEESI_SI_EEESC_SE_Li256ELb1ELb1ELb1ELb0EEENS1_36VarlenDynamicPersistentTileSchedulerILi128ELi64ELi256ELi256ELb1ELb1ELb0ELb0ELb1ELb1EEEEEEEEEvNT_6ParamsE)
        /*01c4*/ 	.word	0x00000000


	//----- nvinfo : EIATTR_MIN_STACK_SIZE
	.align		4
.L_86:
        /*01c8*/ 	.byte	0x04, 0x12
        /*01ca*/ 	.short	(.L_88 - .L_87)
	.align		4
.L_87:
        /*01cc*/ 	.word	index@(_ZN7cutlass13device_kernelIN5flash19enable_sm80_to_sm89INS1_16FlashAttnFwdSm80INS1_25CollectiveMainloopFwdSm80ILi8ELi1ELb0EN4cute5tupleIJNS5_1CILi128EEENS7_ILi64EEENS7_ILi192EEEEEELi192ENS_6half_tEfNS_4arch4Sm80ELb0ELb0ELb0ELb1ELb1ELb1ELb1ELb1EEENS1_21CollectiveEpilogueFwdINS6_IJS8_SA_S9_EEENS6_IJNS7_ILi1EEESI_SI_EEESC_SE_Li256ELb1ELb1ELb1ELb0EEENS1_36VarlenDynamicPersistentTileSchedulerILi128ELi64ELi256ELi256ELb1ELb1ELb0ELb0ELb1ELb1EEEEEEEEEvNT_6ParamsE)
        /*01d0*/ 	.word	0x00000000


	//----- nvinfo : EIATTR_MIN_STACK_SIZE
	.align		4
.L_88:
        /*01d4*/ 	.byte	0x04, 0x12
        /*01d6*/ 	.short	(.L_90 - .L_89)
	.align		4
.L_89:
        /*01d8*/ 	.word	index@(_ZN7cutlass13device_kernelIN5flash19enable_sm80_to_sm89INS1_16FlashAttnFwdSm80INS1_25CollectiveMainloopFwdSm80ILi8ELi1ELb0EN4cute5tupleIJNS5_1CILi128EEENS7_ILi64EEENS7_ILi192EEEEEELi192ENS_6half_tEfNS_4arch4Sm80ELb0ELb1ELb0ELb0ELb1ELb0ELb1ELb1EEENS1_21CollectiveEpilogueFwdINS6_IJS8_SA_S9_EEENS6_IJNS7_ILi1EEESI_SI_EEESC_SE_Li256ELb0ELb1ELb1ELb0EEENS1_19SingleTileSchedulerILb0ELb1ELb1ELi128EEEEEEEEEvNT_6ParamsE)
        /*01dc*/ 	.word	0x00000000


	//----- nvinfo : EIATTR_MIN_STACK_SIZE
	.align		4
.L_90:
        /*01e0*/ 	.byte	0x04, 0x12
        /*01e2*/ 	.short	(.L_92 - .L_91)
	.align		4
.L_91:
        /*01e4*/ 	.word	index@(_ZN7cutlass13device_kernelIN5flash19enable_sm80_to_sm89INS1_16FlashAttnFwdSm80INS1_25CollectiveMainloopFwdSm80ILi8ELi1ELb0EN4cute5tupleIJNS5_1CILi128EEENS7_ILi64EEENS7_ILi192EEEEEELi192ENS_6half_tEfNS_4arch4Sm80ELb0ELb1ELb0ELb1ELb1ELb0ELb1ELb1EEENS1_21CollectiveEpilogueFwdINS6_IJS8_SA_S9_EEENS6_IJNS7_ILi1EEESI_SI_EEESC_SE_Li256ELb1ELb1ELb1ELb0EEENS1_36VarlenDynamicPersistentTileSchedulerILi128ELi64ELi256ELi256ELb1ELb1ELb0ELb1ELb0ELb1EEEEEEEEEvNT_6ParamsE)
        /*01e8*/ 	.word	0x00000000


	//----- nvinfo : EIATTR_MIN_STACK_SIZE
	.align		4
.L_92:
        /*01ec*/ 	.byte	0x04, 0x12
        /*01ee*/ 	.short	(.L_94 - .L_93)
	.align		4
.L_93:
        /*01f0*/ 	.word	index@(_ZN7cutlass13device_kernelIN5flash19enable_sm80_to_sm89INS1_16FlashAttnFwdSm80INS1_25CollectiveMainloopFwdSm80ILi8ELi1ELb0EN4cute5tupleIJNS5_1CILi128EEENS7_ILi64EEENS7_ILi192EEEEEELi192ENS_6half_tEfNS_4arch4Sm80ELb0ELb1ELb0ELb1ELb1ELb1ELb1ELb1EEENS1_21CollectiveEpilogueFwdINS6_IJS8_SA_S9_EEENS6_IJNS7_ILi1EEESI_SI_EEESC_SE_Li256ELb1ELb1ELb1ELb0EEENS1_36VarlenDynamicPersistentTileSchedulerILi128ELi64ELi256ELi256ELb1ELb1ELb0ELb1ELb0ELb1EEEEEEEEEvNT_6ParamsE)
        /*01f4*/ 	.word	0x00000000


	//----- nvinfo : EIATTR_MIN_STACK_SIZE
	.align		4
.L_94:
        /*01f8*/ 	.byte	0x04, 0x12
        /*01fa*/ 	.short	(.L_96 - .L_95)
	.align		4
.L_95:
        /*01fc*/ 	.word	index@(_ZN7cutlass13device_kernelIN5flash19enable_sm80_to_sm89INS1_16FlashAttnFwdSm80INS1_25CollectiveMainloopFwdSm80ILi8ELi1ELb0EN4cute5tupleIJNS5_1CILi128EEENS7_ILi64EEENS7_ILi192EEEEEELi192ENS_6half_tEfNS_4arch4Sm80ELb1ELb0ELb0ELb0ELb1ELb0ELb1ELb1EEENS1_21CollectiveEpilogueFwdINS6_IJS8_SA_S9_EEENS6_IJNS7_ILi1EEESI_SI_EEESC_SE_Li256ELb0ELb1ELb1ELb0EEENS1_30DynamicPersistentTileSchedulerILi256ELi256ELb1ELb1ELb0EEEEEEEEEvNT_6ParamsE)
        /*0200*/ 	.word	0x00000000


	//----- nvinfo : EIATTR_MIN_STACK_SIZE
	.align		4
.L_96:
        /*0204*/ 	.byte	0x04, 0x12
        /*0206*/ 	.short	(.L_98 - .L_97)
	.align		4
.L_97:
        /*0208*/ 	.word	index@(_ZN7cutlass13device_kernelIN5flash19enable_sm80_to_sm89INS1_16FlashAttnFwdSm80INS1_25CollectiveMainloopFwdSm80ILi8ELi1ELb0EN4cute5tupleIJNS5_1CILi128EEENS7_ILi64EEENS7_ILi192EEEEEELi192ENS_6half_tEfNS_4arch4Sm80ELb1ELb0ELb0ELb1ELb1ELb0ELb1ELb1EEENS1_21CollectiveEpilogueFwdINS6_IJS8_SA_S9_EEENS6_IJNS7_ILi1EEESI_SI_EEESC_SE_Li256ELb1ELb1ELb1ELb0EEENS1_36VarlenDynamicPersistentTileSchedulerILi128ELi64ELi256ELi256ELb1ELb1ELb0ELb1ELb1ELb1EEEEEEEEEvNT_6ParamsE)
        /*020c*/ 	.word	0x00000000


	//----- nvinfo : EIATTR_MIN_STACK_SIZE
	.align		4
.L_98:
        /*0210*/ 	.byte	0x04, 0x12
        /*0212*/ 	.short	(.L_100 - .L_99)
	.align		4
.L_99:
        /*0214*/ 	.word	index@(_ZN7cutlass13device_kernelIN5flash19enable_sm80_to_sm89INS1_16FlashAttnFwdSm80INS1_25CollectiveMainloopFwdSm80ILi8ELi1ELb0EN4cute5tupleIJNS5_1CILi128EEENS7_ILi64EEENS7_ILi192EEEEEELi192ENS_6half_tEfNS_4arch4Sm80ELb1ELb0ELb0ELb1ELb1ELb1ELb1ELb1EEENS1_21CollectiveEpilogueFwdINS6_IJS8_SA_S9_EEENS6_IJNS7_ILi1EEESI_SI_EEESC_SE_Li256ELb1ELb1ELb1ELb0EEENS1_36VarlenDynamicPersistentTileSchedulerILi128ELi64ELi256ELi256ELb1ELb1ELb0ELb1ELb1ELb1EEEEEEEEEvNT_6ParamsE)
        /*0218*/ 	.word	0x00000000


	//----- nvinfo : EIATTR_MIN_STACK_SIZE
	.align		4
.L_100:
        /*021c*/ 	.byte	0x04, 0x12
        /*021e*/ 	.short	(.L_102 - .L_101)
	.align		4
.L_101:
        /*0220*/ 	.word	index@(_ZN7cutlass13device_kernelIN5flash19enable_sm80_to_sm89INS1_16FlashAttnFwdSm80INS1_25CollectiveMainloopFwdSm80ILi8ELi2ELb0EN4cute5tupleIJNS5_1CILi128EEENS7_ILi64EEENS7_ILi192EEEEEELi192ENS_6half_tEfNS_4arch4Sm80ELb0ELb0ELb0ELb0ELb1ELb0ELb1ELb1EEENS1_21CollectiveEpilogueFwdINS6_IJS8_SA_S9_EEENS6_IJNS7_ILi1EEESI_SI_EEESC_SE_Li256ELb0ELb1ELb1ELb0EEENS1_19SingleTileSchedulerILb0ELb1ELb1ELi128EEEEEEEEEvNT_6ParamsE)
        /*0224*/ 	.word	0x00000000


	//----- nvinfo : EIATTR_MIN_STACK_SIZE
	.align		4
.L_102:
        /*0228*/ 	.byte	0x04, 0x12
        /*022a*/ 	.short	(.L_104 - .L_103)
	.align		4
.L_103:
        /*022c*/ 	.word	index@(_ZN7cutlass13device_kernelIN5flash19enable_sm80_to_sm89INS1_16FlashAttnFwdSm80INS1_25CollectiveMainloopFwdSm80ILi8ELi2ELb0EN4cute5tupleIJNS5_1CILi128EEENS7_ILi64EEENS7_ILi192EEEEEELi192ENS_6half_tEfNS_4arch4Sm80ELb0ELb0ELb0ELb1ELb1ELb0ELb1ELb1EEENS1_21CollectiveEpilogueFwdINS6_IJS8_SA_S9_EEENS6_IJNS7_ILi1EEESI_SI_EEESC_SE_Li256ELb1ELb1ELb1ELb0EEENS1_36VarlenDynamicPersistentTileSchedulerILi128ELi64ELi256ELi256ELb1ELb1ELb0ELb0ELb1ELb1EEEEEEEEEvNT_6ParamsE)
        /*0230*/ 	.word	0x00000000


	//----- nvinfo : EIATTR_MIN_STACK_SIZE
	.align		4
.L_104:
        /*0234*/ 	.byte	0x04, 0x12
        /*0236*/ 	.short	(.L_106 - .L_105)
	.align		4
.L_105:
        /*0238*/ 	.word	index@(_ZN7cutlass13device_kernelIN5flash19enable_sm80_to_sm89INS1_16FlashAttnFwdSm80INS1_25CollectiveMainloopFwdSm80ILi8ELi2ELb0EN4cute5tupleIJNS5_1CILi128EEENS7_ILi64EEENS7_ILi192EEEEEELi192ENS_6half_tEfNS_4arch4Sm80ELb0ELb0ELb0ELb1ELb1ELb1ELb1ELb1EEENS1_21CollectiveEpilogueFwdINS6_IJS8_SA_S9_EEENS6_IJNS7_ILi1EEESI_SI_EEESC_SE_Li256ELb1ELb1ELb1ELb0EEENS1_36VarlenDynamicPersistentTileSchedulerILi128ELi64ELi256ELi256ELb1ELb1ELb0ELb0ELb1ELb1EEEEEEEEEvNT_6ParamsE)
        /*023c*/ 	.word	0x00000000


	//----- nvinfo : EIATTR_MIN_STACK_SIZE
	.align		4
.L_106:
        /*0240*/ 	.byte	0x04, 0x12
        /*0242*/ 	.short	(.L_108 - .L_107)
	.align		4
.L_107:
        /*0244*/ 	.word	index@(_ZN7cutlass13device_kernelIN5flash19enable_sm80_to_sm89INS1_16FlashAttnFwdSm80INS1_25CollectiveMainloopFwdSm80ILi8ELi2ELb0EN4cute5tupleIJNS5_1CILi128EEENS7_ILi64EEENS7_ILi192EEEEEELi192ENS_6half_tEfNS_4arch4Sm80ELb0ELb1ELb0ELb0ELb1ELb0ELb1ELb1EEENS1_21CollectiveEpilogueFwdINS6_IJS8_SA_S9_EEENS6_IJNS7_ILi1EEESI_SI_EEESC_SE_Li256ELb0ELb1ELb1ELb0EEENS1_19SingleTileSchedulerILb0ELb1ELb1ELi128EEEEEEEEEvNT_6ParamsE)
        /*0248*/ 	.word	0x00000000


	//----- nvinfo : EIATTR_MIN_STACK_SIZE
	.align		4
.L_108:
        /*024c*/ 	.byte	0x04, 0x12
        /*024e*/ 	.short	(.L_110 - .L_109)
	.align		4
.L_109:
        /*0250*/ 	.word	index@(_ZN7cutlass13device_kernelIN5flash19enable_sm80_to_sm89INS1_16FlashAttnFwdSm80INS1_25CollectiveMainloopFwdSm80ILi8ELi2ELb0EN4cute5tupleIJNS5_1CILi128EEENS7_ILi64EEENS7_ILi192EEEEEELi192ENS_6half_tEfNS_4arch4Sm80ELb0ELb1ELb0ELb1ELb1ELb0ELb1ELb1EEENS1_21CollectiveEpilogueFwdINS6_IJS8_SA_S9_EEENS6_IJNS7_ILi1EEESI_SI_EEESC_SE_Li256ELb1ELb1ELb1ELb0EEENS1_36VarlenDynamicPersistentTileSchedulerILi128ELi64ELi256ELi256ELb1ELb1ELb0ELb1ELb0ELb1EEEEEEEEEvNT_6ParamsE)
        /*0254*/ 	.word	0x00000000


	//----- nvinfo : EIATTR_MIN_STACK_SIZE
	.align		4
.L_110:
        /*0258*/ 	.byte	0x04, 0x12
        /*025a*/ 	.short	(.L_112 - .L_111)
	.align		4
.L_111:
        /*025c*/ 	.word	index@(_ZN7cutlass13device_kernelIN5flash19enable_sm80_to_sm89INS1_16FlashAttnFwdSm80INS1_25CollectiveMainloopFwdSm80ILi8ELi2ELb0EN4cute5tupleIJNS5_1CILi128EEENS7_ILi64EEENS7_ILi192EEEEEELi192ENS_6half_tEfNS_4arch4Sm80ELb0ELb1ELb0ELb1ELb1ELb1ELb1ELb1EEENS1_21CollectiveEpilogueFwdINS6_IJS8_SA_S9_EEENS6_IJNS7_ILi1EEESI_SI_EEESC_SE_Li256ELb1ELb1ELb1ELb0EEENS1_36VarlenDynamicPersistentTileSchedulerILi128ELi64ELi256ELi256ELb1ELb1ELb0ELb1ELb0ELb1EEEEEEEEEvNT_6ParamsE)
        /*0260*/ 	.word	0x00000000


	//----- nvinfo : EIATTR_MIN_STACK_SIZE
	.align		4
.L_112:
        /*0264*/ 	.byte	0x04, 0x12
        /*0266*/ 	.short	(.L_114 - .L_113)
	.align		4
.L_113:
        /*0268*/ 	.word	index@(_ZN7cutlass13device_kernelIN5flash19enable_sm80_to_sm89INS1_16FlashAttnFwdSm80INS1_25CollectiveMainloopFwdSm80ILi8ELi2ELb0EN4cute5tupleIJNS5_1CILi128EEENS7_ILi64EEENS7_ILi192EEEEEELi192ENS_6half_tEfNS_4arch4Sm80ELb1ELb0ELb0ELb0ELb1ELb0ELb1ELb1EEENS1_21CollectiveEpilogueFwdINS6_IJS8_SA_S9_EEENS6_IJNS7_ILi1EEESI_SI_EEESC_SE_Li256ELb0ELb1ELb1ELb0EEENS1_30DynamicPersistentTileSchedulerILi256ELi256ELb1ELb1ELb0EEEEEEEEEvNT_6ParamsE)
        /*026c*/ 	.word	0x00000000


	//----- nvinfo : EIATTR_MIN_STACK_SIZE
	.align		4
.L_114:
        /*0270*/ 	.byte	0x04, 0x12
        /*0272*/ 	.short	(.L_116 - .L_115)
	.align		4
.L_115:
        /*0274*/ 	.word	index@(_ZN7cutlass13device_kernelIN5flash19enable_sm80_to_sm89INS1_16FlashAttnFwdSm80INS1_25CollectiveMainloopFwdSm80ILi8ELi2ELb0EN4cute5tupleIJNS5_1CILi128EEENS7_ILi64EEENS7_ILi192EEEEEELi192ENS_6half_tEfNS_4arch4Sm80ELb1ELb0ELb0ELb1ELb1ELb0ELb1ELb1EEENS1_21CollectiveEpilogueFwdINS6_IJS8_SA_S9_EEENS6_IJNS7_ILi1EEESI_SI_EEESC_SE_Li256ELb1ELb1ELb1ELb0EEENS1_36VarlenDynamicPersistentTileSchedulerILi128ELi64ELi256ELi256ELb1ELb1ELb0ELb1ELb1ELb1EEEEEEEEEvNT_6ParamsE)
        /*0278*/ 	.word	0x00000000


	//----- nvinfo : EIATTR_MIN_STACK_SIZE
	.align		4
.L_116:
        /*027c*/ 	.byte	0x04, 0x12
        /*027e*/ 	.short	(.L_118 - .L_117)
	.align		4
.L_117:
        /*0280*/ 	.word	index@(_ZN7cutlass13device_kernelIN5flash19enable_sm80_to_sm89INS1_16FlashAttnFwdSm80INS1_25CollectiveMainloopFwdSm80ILi8ELi2ELb0EN4cute5tupleIJNS5_1CILi128EEENS7_ILi64EEENS7_ILi192EEEEEELi192ENS_6half_tEfNS_4arch4Sm80ELb1ELb0ELb0ELb1ELb1ELb1ELb1ELb1EEENS1_21CollectiveEpilogueFwdINS6_IJS8_SA_S9_EEENS6_IJNS7_ILi1EEESI_SI_EEESC_SE_Li256ELb1ELb1ELb1ELb0EEENS1_36VarlenDynamicPersistentTileSchedulerILi128ELi64ELi256ELi256ELb1ELb1ELb0ELb1ELb1ELb1EEEEEEEEEvNT_6ParamsE)
        /*0284*/ 	.word	0x00000000
.L_118:


//--------------------- .nv.compat                --------------------------
	.section	.nv.compat,"",@"SHT_CUDA_COMPAT_INFO"
	.align	4
        /*0000*/ 	.byte	0x02, 0x09, 0x01, 0x00, 0x02, 0x02, 0x01, 0x00, 0x02, 0x05, 0x05, 0x00, 0x03, 0x07, 0x01, 0x01
        /*0010*/ 	.byte	0x02, 0x03, 0x00, 0x00, 0x02, 0x06, 0x01, 0x00, 0x04, 0x0b, 0x08, 0x00, 0x09, 0x00, 0x00, 0x00
        /*0020*/ 	.byte	0x00, 0x00, 0x00, 0x00


//--------------------- .nv.info._ZN7cutlass13device_kernelIN5flash19enable_sm80_to_sm89INS1_16FlashAttnFwdSm80INS1_25CollectiveMainloopFwdSm80ILi8ELi1ELb0EN4cute5tupleIJNS5_1CILi128EEENS7_ILi64EEENS7_ILi192EEEEEELi192ENS_6half_tEfNS_4arch4Sm80ELb0ELb0ELb0ELb0ELb1ELb0ELb1ELb1EEENS1_21CollectiveEpilogueFwdINS6_IJS8_SA_S9_EEENS6_IJNS7_ILi1EEESI_SI_EEESC_SE_Li256ELb0ELb1ELb1ELb0EEENS1_19SingleTileSchedulerILb0ELb1ELb1ELi128EEEEEEEEEvNT_6ParamsE --------------------------
	.section	.nv.info._ZN7cutlass13device_kernelIN5flash19enable_sm80_to_sm89INS1_16FlashAttnFwdSm80INS1_25CollectiveMainloopFwdSm80ILi8ELi1ELb0EN4cute5tupleIJNS5_1CILi128EEENS7_ILi64EEENS7_ILi192EEEEEELi192ENS_6half_tEfNS_4arch4Sm80ELb0ELb0ELb0ELb0ELb1ELb0ELb1ELb1EEENS1_21CollectiveEpilogueFwdINS6_IJS8_SA_S9_EEENS6_IJNS7_ILi1EEESI_SI_EEESC_SE_Li256ELb0ELb1ELb1ELb0EEENS1_19SingleTileSchedulerILb0ELb1ELb1ELi128EEEEEEEEEvNT_6ParamsE,"",@"SHT_CUDA_INFO"
	.sectionflags	@""
	.align	4


	//----- nvinfo : EIATTR_CUDA_API_VERSION
	.align		4
        /*0000*/ 	.byte	0x04, 0x37
        /*0002*/ 	.short	(.L_120 - .L_119)
.L_119:
        /*0004*/ 	.word	0x00000082


	//----- nvinfo : EIATTR_KPARAM_INFO
	.align		4
.L_120:
        /*0008*/ 	.byte	0x04, 0x17
        /*000a*/ 	.short	(.L_122 - .L_121)
.L_121:
        /*000c*/ 	.word	0x00000000
        /*0010*/ 	.short	0x0000
        /*0012*/ 	.short	0x0000
        /*0014*/ 	.byte	0x00, 0xf0, 0x61, 0x10


	//----- nvinfo : EIATTR_SPARSE_MMA_MASK
	.align		4
.L_122:
        /*0018*/ 	.byte	0x03, 0x50
        /*001a*/ 	.short	0x0000


	//----- nvinfo : EIATTR_MAXREG_COUNT
	.align		4
        /*001c*/ 	.byte	0x03, 0x1b
        /*001e*/ 	.short	0x00ff


	//----- nvinfo : EIATTR_MERCURY_ISA_VERSION
	.align		4
        /*0020*/ 	.byte	0x03, 0x5f
        /*0022*/ 	.short	0x0101


	//----- nvinfo : EIATTR_VRC_CTA_INIT_COUNT
	.align		4
        /*0024*/ 	.byte	0x02, 0x4a
	.zero		1
	.zero		1


	//----- nvinfo : EIATTR_EXIT_INSTR_OFFSETS
	.align		4
        /*0028*/ 	.byte	0x04, 0x1c
        /*002a*/ 	.short	(.L_124 - .L_123)


	//   ....[0]....
.L_123:
        /*002c*/ 	.word	0x00000010


	//----- nvinfo : EIATTR_MAX_THREADS
	.align		4
.L_124:
        /*0030*/ 	.byte	0x04, 0x05
        /*0032*/ 	.short	(.L_126 - .L_125)
.L_125:
        /*0034*/ 	.word	0x00000100
        /*0038*/ 	.word	0x00000001
        /*003c*/ 	.word	0x00000001


	//----- nvinfo : EIATTR_CBANK_PARAM_SIZE
	.align		4
.L_126:
        /*0040*/ 	.byte	0x03, 0x19
        /*0042*/ 	.short	0x0418


	//----- nvinfo : EIATTR_PARAM_CBANK
	.align		4
        /*0044*/ 	.byte	0x04, 0x0a
        /*0046*/ 	.short	(.L_128 - .L_127)
	.align		4
.L_127:
        /*0048*/ 	.word	index@(.nv.constant0._ZN7cutlass13device_kernelIN5flash19enable_sm80_to_sm89INS1_16FlashAttnFwdSm80INS1_25CollectiveMainloopFwdSm80ILi8ELi1ELb0EN4cute5tupleIJNS5_1CILi128EEENS7_ILi64EEENS7_ILi192EEEEEELi192ENS_6half_tEfNS_4arch4Sm80ELb0ELb0ELb0ELb0ELb1ELb0ELb1ELb1EEENS1_21CollectiveEpilogueFwdINS6_IJS8_SA_S9_EEENS6_IJNS7_ILi1EEESI_SI_EEESC_SE_Li256ELb0ELb1ELb1ELb0EEENS1_19SingleTileSchedulerILb0ELb1ELb1ELi128EEEEEEEEEvNT_6ParamsE)
        /*004c*/ 	.short	0x0380
        /*004e*/ 	.short	0x0418


	//----- nvinfo : EIATTR_SW_WAR
	.align		4
.L_128:
        /*0050*/ 	.byte	0x04, 0x36
        /*0052*/ 	.short	(.L_130 - .L_129)
.L_129:
        /*0054*/ 	.word	0x00000008
.L_130:


//--------------------- .nv.info._ZN7cutlass13device_kernelIN5flash19enable_sm80_to_sm89INS1_16FlashAttnFwdSm80INS1_25CollectiveMainloopFwdSm80ILi8ELi1ELb0EN4cute5tupleIJNS5_1CILi128EEENS7_ILi64EEENS7_ILi192EEEEEELi192ENS_6half_tEfNS_4arch4Sm80ELb0ELb0ELb0ELb1ELb1ELb0ELb1ELb1EEENS1_21CollectiveEpilogueFwdINS6_IJS8_SA_S9_EEENS6_IJNS7_ILi1EEESI_SI_EEESC_SE_Li256ELb1ELb1ELb1ELb0EEENS1_36VarlenDynamicPersistentTileSchedulerILi128ELi64ELi256ELi256ELb1ELb1ELb0ELb0ELb1ELb1EEEEEEEEEvNT_6ParamsE --------------------------
	.section	.nv.info._ZN7cutlass13device_kernelIN5flash19enable_sm80_to_sm89INS1_16FlashAttnFwdSm80INS1_25CollectiveMainloopFwdSm80ILi8ELi1ELb0EN4cute5tupleIJNS5_1CILi128EEENS7_ILi64EEENS7_ILi192EEEEEELi192ENS_6half_tEfNS_4arch4Sm80ELb0ELb0ELb0ELb1ELb1ELb0ELb1ELb1EEENS1_21CollectiveEpilogueFwdINS6_IJS8_SA_S9_EEENS6_IJNS7_ILi1EEESI_SI_EEESC_SE_Li256ELb1ELb1ELb1ELb0EEENS1_36VarlenDynamicPersistentTileSchedulerILi128ELi64ELi256ELi256ELb1ELb1ELb0ELb0ELb1ELb1EEEEEEEEEvNT_6ParamsE,"",@"SHT_CUDA_INFO"
	.sectionflags	@""
	.align	4


	//----- nvinfo : EIATTR_CUDA_API_VERSION
	.align		4
        /*0000*/ 	.byte	0x04, 0x37
        /*0002*/ 	.short	(.L_132 - .L_131)
.L_131:
        /*0004*/ 	.word	0x00000082


	//----- nvinfo : EIATTR_KPARAM_INFO
	.align		4
.L_132:
        /*0008*/ 	.byte	0x04, 0x17
        /*000a*/ 	.short	(.L_134 - .L_133)
.L_133:
        /*000c*/ 	.word	0x00000000
        /*0010*/ 	.short	0x0000
        /*0012*/ 	.short	0x0000
        /*0014*/ 	.byte	0x00, 0xf0, 0xe1, 0x10


	//----- nvinfo : EIATTR_SPARSE_MMA_MASK
	.align		4
.L_134:
        /*0018*/ 	.byte	0x03, 0x50
        /*001a*/ 	.short	0x0000


	//----- nvinfo : EIATTR_MAXREG_COUNT
	.align		4
        /*001c*/ 	.byte	0x03, 0x1b
        /*001e*/ 	.short	0x00ff


	//----- nvinfo : EIATTR_MERCURY_ISA_VERSION
	.align		4
        /*0020*/ 	.byte	0x03, 0x5f
        /*0022*/ 	.short	0x0101


	//----- nvinfo : EIATTR_VRC_CTA_INIT_COUNT
	.align		4
        /*0024*/ 	.byte	0x02, 0x4a
	.zero		1
	.zero		1


	//----- nvinfo : EIATTR_EXIT_INSTR_OFFSETS
	.align		4
        /*0028*/ 	.byte	0x04, 0x1c
        /*002a*/ 	.short	(.L_136 - .L_135)


	//   ....[0]....
.L_135:
        /*002c*/ 	.word	0x00000010


	//----- nvinfo : EIATTR_MAX_THREADS
	.align		4
.L_136:
        /*0030*/ 	.byte	0x04, 0x05
        /*0032*/ 	.short	(.L_138 - .L_137)
.L_137:
        /*0034*/ 	.word	0x00000100
        /*0038*/ 	.word	0x00000001
        /*003c*/ 	.word	0x00000001


	//----- nvinfo : EIATTR_CBANK_PARAM_SIZE
	.align		4
.L_138:
        /*0040*/ 	.byte	0x03, 0x19
        /*0042*/ 	.short	0x0438


	//----- nvinfo : EIATTR_PARAM_CBANK
	.align		4
        /*0044*/ 	.byte	0x04, 0x0a
        /*0046*/ 	.short	(.L_140 - .L_139)
	.align		4
.L_139:
        /*0048*/ 	.word	index@(.nv.constant0._ZN7cutlass13device_kernelIN5flash19enable_sm80_to_sm89INS1_16FlashAttnFwdSm80INS1_25CollectiveMainloopFwdSm80ILi8ELi1ELb0EN4cute5tupleIJNS5_1CILi128EEENS7_ILi64EEENS7_ILi192EEEEEELi192ENS_6half_tEfNS_4arch4Sm80ELb0ELb0ELb0ELb1ELb1ELb0ELb1ELb1EEENS1_21CollectiveEpilogueFwdINS6_IJS8_SA_S9_EEENS6_IJNS7_ILi1EEESI_SI_EEESC_SE_Li256ELb1ELb1ELb1ELb0EEENS1_36VarlenDynamicPersistentTileSchedulerILi128ELi64ELi256ELi256ELb1ELb1ELb0ELb0ELb1ELb1EEEEEEEEEvNT_6ParamsE)
        /*004c*/ 	.short	0x0380
        /*004e*/ 	.short	0x0438


	//----- nvinfo : EIATTR_SW_WAR
	.align		4
.L_140:
        /*0050*/ 	.byte	0x04, 0x36
        /*0052*/ 	.short	(.L_142 - .L_141)
.L_141:
        /*0054*/ 	.word	0x00000008
.L_142:


//--------------------- .nv.info._ZN7cutlass13device_kernelIN5flash19enable_sm80_to_sm89INS1_16FlashAttnFwdSm80INS1_25CollectiveMainloopFwdSm80ILi8ELi1ELb0EN4cute5tupleIJNS5_1CILi128EEENS7_ILi64EEENS7_ILi192EEEEEELi192ENS_6half_tEfNS_4arch4Sm80ELb0ELb0ELb0ELb1ELb1ELb1ELb1ELb1EEENS1_21CollectiveEpilogueFwdINS6_IJS8_SA_S9_EEENS6_IJNS7_ILi1EEESI_SI_EEESC_SE_Li256ELb1ELb1ELb1ELb0EEENS1_36VarlenDynamicPersistentTileSchedulerILi128ELi64ELi256ELi256ELb1ELb1ELb0ELb0ELb1ELb1EEEEEEEEEvNT_6ParamsE --------------------------
	.section	.nv.info._ZN7cutlass13device_kernelIN5flash19enable_sm80_to_sm89INS1_16FlashAttnFwdSm80INS1_25CollectiveMainloopFwdSm80ILi8ELi1ELb0EN4cute5tupleIJNS5_1CILi128EEENS7_ILi64EEENS7_ILi192EEEEEELi192ENS_6half_tEfNS_4arch4Sm80ELb0ELb0ELb0ELb1ELb1ELb1ELb1ELb1EEENS1_21CollectiveEpilogueFwdINS6_IJS8_SA_S9_EEENS6_IJNS7_ILi1EEESI_SI_EEESC_SE_Li256ELb1ELb1ELb1ELb0EEENS1_36VarlenDynamicPersistentTileSchedulerILi128ELi64ELi256ELi256ELb1ELb1ELb0ELb0ELb1ELb1EEEEEEEEEvNT_6ParamsE,"",@"SHT_CUDA_INFO"
	.sectionflags	@""
	.align	4


	//----- nvinfo : EIATTR_CUDA_API_VERSION
	.align		4
        /*0000*/ 	.byte	0x04, 0x37
        /*0002*/ 	.short	(.L_144 - .L_143)
.L_143:
        /*0004*/ 	.word	0x00000082


	//----- nvinfo : EIATTR_KPARAM_INFO
	.align		4
.L_144:
        /*0008*/ 	.byte	0x04, 0x17
        /*000a*/ 	.short	(.L_146 - .L_145)
.L_145:
        /*000c*/ 	.word	0x00000000
        /*0010*/ 	.short	0x0000
        /*0012*/ 	.short	0x0000
        /*0014*/ 	.byte	0x00, 0xf0, 0xe1, 0x10


	//----- nvinfo : EIATTR_SPARSE_MMA_MASK
	.align		4
.L_146:
        /*0018*/ 	.byte	0x03, 0x50
        /*001a*/ 	.short	0x0000


	//----- nvinfo : EIATTR_MAXREG_COUNT
	.align		4
        /*001c*/ 	.byte	0x03, 0x1b
        /*001e*/ 	.short	0x00ff


	//----- nvinfo : EIATTR_MERCURY_ISA_VERSION
	.align		4
        /*0020*/ 	.byte	0x03, 0x5f
        /*0022*/ 	.short	0x0101


	//----- nvinfo : EIATTR_VRC_CTA_INIT_COUNT
	.align		4
        /*0024*/ 	.byte	0x02, 0x4a
	.zero		1
	.zero		1


	//----- nvinfo : EIATTR_EXIT_INSTR_OFFSETS
	.align		4
        /*0028*/ 	.byte	0x04, 0x1c
        /*002a*/ 	.short	(.L_148 - .L_147)


	//   ....[0]....
.L_147:
        /*002c*/ 	.word	0x00000010


	//----- nvinfo : EIATTR_MAX_THREADS
	.align		4
.L_148:
        /*0030*/ 	.byte	0x04, 0x05
        /*0032*/ 	.short	(.L_150 - .L_149)
.L_149:
        /*0034*/ 	.word	0x00000100
        /*0038*/ 	.word	0x00000001
        /*003c*/ 	.word	0x00000001


	//----- nvinfo : EIATTR_CBANK_PARAM_SIZE
	.align		4
.L_150:
        /*0040*/ 	.byte	0x03, 0x19
        /*0042*/ 	.short	0x0438


	//----- nvinfo : EIATTR_PARAM_CBANK
	.align		4
        /*0044*/ 	.byte	0x04, 0x0a
        /*0046*/ 	.short	(.L_152 - .L_151)
	.align		4
.L_151:
        /*0048*/ 	.word	index@(.nv.constant0._ZN7cutlass13device_kernelIN5flash19enable_sm80_to_sm89INS1_16FlashAttnFwdSm80INS1_25CollectiveMainloopFwdSm80ILi8ELi1ELb0EN4cute5tupleIJNS5_1CILi128EEENS7_ILi64EEENS7_ILi192EEEEEELi192ENS_6half_tEfNS_4arch4Sm80ELb0ELb0ELb0ELb1ELb1ELb1ELb1ELb1EEENS1_21CollectiveEpilogueFwdINS6_IJS8_SA_S9_EEENS6_IJNS7_ILi1EEESI_SI_EEESC_SE_Li256ELb1ELb1ELb1ELb0EEENS1_36VarlenDynamicPersistentTileSchedulerILi128ELi64ELi256ELi256ELb1ELb1ELb0ELb0ELb1ELb1EEEEEEEEEvNT_6ParamsE)
        /*004c*/ 	.short	0x0380
        /*004e*/ 	.short	0x0438


	//----- nvinfo : EIATTR_SW_WAR
	.align		4
.L_152:
        /*0050*/ 	.byte	0x04, 0x36
        /*0052*/ 	.short	(.L_154 - .L_153)
.L_153:
        /*0054*/ 	.word	0x00000008
.L_154:


//--------------------- .nv.info._ZN7cutlass13device_kernelIN5flash19enable_sm80_to_sm89INS1_16FlashAttnFwdSm80INS1_25CollectiveMainloopFwdSm80ILi8ELi1ELb0EN4cute5tupleIJNS5_1CILi128EEENS7_ILi64EEENS7_ILi192EEEEEELi192ENS_6half_tEfNS_4arch4Sm80ELb0ELb1ELb0ELb0ELb1ELb0ELb1ELb1EEENS1_21CollectiveEpilogueFwdINS6_IJS8_SA_S9_EEENS6_IJNS7_ILi1EEESI_SI_EEESC_SE_Li256ELb0ELb1ELb1ELb0EEENS1_19SingleTileSchedulerILb0ELb1ELb1ELi128EEEEEEEEEvNT_6ParamsE --------------------------
	.section	.nv.info._ZN7cutlass13device_kernelIN5flash19enable_sm80_to_sm89INS1_16FlashAttnFwdSm80INS1_25CollectiveMainloopFwdSm80ILi8ELi1ELb0EN4cute5tupleIJNS5_1CILi128EEENS7_ILi64EEENS7_ILi192EEEEEELi192ENS_6half_tEfNS_4arch4Sm80ELb0ELb1ELb0ELb0ELb1ELb0ELb1ELb1EEENS1_21CollectiveEpilogueFwdINS6_IJS8_SA_S9_EEENS6_IJNS7_ILi1EEESI_SI_EEESC_SE_Li256ELb0ELb1ELb1ELb0EEENS1_19SingleTileSchedulerILb0ELb1ELb1ELi128EEEEEEEEEvNT_6ParamsE,"",@"SHT_CUDA_INFO"
	.sectionflags	@""
	.align	4


	//----- nvinfo : EIATTR_CUDA_API_VERSION
	.align		4
        /*0000*/ 	.byte	0x04, 0x37
        /*0002*/ 	.short	(.L_156 - .L_155)
.L_155:
        /*0004*/ 	.word	0x00000082


	//----- nvinfo : EIATTR_KPARAM_INFO
	.align		4
.L_156:
        /*0008*/ 	.byte	0x04, 0x17
        /*000a*/ 	.short	(.L_158 - .L_157)
.L_157:
        /*000c*/ 	.word	0x00000000
        /*0010*/ 	.short	0x0000
        /*0012*/ 	.short	0x0000
        /*0014*/ 	.byte	0x00, 0xf0, 0x61, 0x10


	//----- nvinfo : EIATTR_SPARSE_MMA_MASK
	.align		4
.L_158:
        /*0018*/ 	.byte	0x03, 0x50
        /*001a*/ 	.short	0x0000


	//----- nvinfo : EIATTR_MAXREG_COUNT
	.align		4
        /*001c*/ 	.byte	0x03, 0x1b
        /*001e*/ 	.short	0x00ff


	//----- nvinfo : EIATTR_MERCURY_ISA_VERSION
	.align		4
        /*0020*/ 	.byte	0x03, 0x5f
        /*0022*/ 	.short	0x0101


	//----- nvinfo : EIATTR_VRC_CTA_INIT_COUNT
	.align		4
        /*0024*/ 	.byte	0x02, 0x4a
	.zero		1
	.zero		1


	//----- nvinfo : EIATTR_EXIT_INSTR_OFFSETS
	.align		4
        /*0028*/ 	.byte	0x04, 0x1c
        /*002a*/ 	.short	(.L_160 - .L_159)


	//   ....[0]....
.L_159:
        /*002c*/ 	.word	0x00000010


	//----- nvinfo : EIATTR_MAX_THREADS
	.align		4
.L_160:
        /*0030*/ 	.byte	0x04, 0x05
        /*0032*/ 	.short	(.L_162 - .L_161)
.L_161:
        /*0034*/ 	.word	0x00000100
        /*0038*/ 	.word	0x00000001
        /*003c*/ 	.word	0x00000001


	//----- nvinfo : EIATTR_CBANK_PARAM_SIZE
	.align		4
.L_162:
        /*0040*/ 	.byte	0x03, 0x19
        /*0042*/ 	.short	0x0418


	//----- nvinfo : EIATTR_PARAM_CBANK
	.align		4
        /*0044*/ 	.byte	0x04, 0x0a
        /*0046*/ 	.short	(.L_164 - .L_163)
	.align		4
.L_163:
        /*0048*/ 	.word	index@(.nv.constant0._ZN7cutlass13device_kernelIN5flash19enable_sm80_to_sm89INS1_16FlashAttnFwdSm80INS1_25CollectiveMainloopFwdSm80ILi8ELi1ELb0EN4cute5tupleIJNS5_1CILi128EEENS7_ILi64EEENS7_ILi192EEEEEELi192ENS_6half_tEfNS_4arch4Sm80ELb0ELb1ELb0ELb0ELb1ELb0ELb1ELb1EEENS1_21CollectiveEpilogueFwdINS6_IJS8_SA_S9_EEENS6_IJNS7_ILi1EEESI_SI_EEESC_SE_Li256ELb0ELb1ELb1ELb0EEENS1_19SingleTileSchedulerILb0ELb1ELb1ELi128EEEEEEEEEvNT_6ParamsE)
        /*004c*/ 	.short	0x0380
        /*004e*/ 	.short	0x0418


	//----- nvinfo : EIATTR_SW_WAR
	.align		4
.L_164:
        /*0050*/ 	.byte	0x04, 0x36
        /*0052*/ 	.short	(.L_166 - .L_165)
.L_165:
        /*0054*/ 	.word	0x00000008
.L_166:


//--------------------- .nv.info._ZN7cutlass13device_kernelIN5flash19enable_sm80_to_sm89INS1_16FlashAttnFwdSm80INS1_25CollectiveMainloopFwdSm80ILi8ELi1ELb0EN4cute5tupleIJNS5_1CILi128EEENS7_ILi64EEENS7_ILi192EEEEEELi192ENS_6half_tEfNS_4arch4Sm80ELb0ELb1ELb0ELb1ELb1ELb0ELb1ELb1EEENS1_21CollectiveEpilogueFwdINS6_IJS8_SA_S9_EEENS6_IJNS7_ILi1EEESI_SI_EEESC_SE_Li256ELb1ELb1ELb1ELb0EEENS1_36VarlenDynamicPersistentTileSchedulerILi128ELi64ELi256ELi256ELb1ELb1ELb0ELb1ELb0ELb1EEEEEEEEEvNT_6ParamsE --------------------------
	.section	.nv.info._ZN7cutlass13device_kernelIN5flash19enable_sm80_to_sm89INS1_16FlashAttnFwdSm80INS1_25CollectiveMainloopFwdSm80ILi8ELi1ELb0EN4cute5tupleIJNS5_1CILi128EEENS7_ILi64EEENS7_ILi192EEEEEELi192ENS_6half_tEfNS_4arch4Sm80ELb0ELb1ELb0ELb1ELb1ELb0ELb1ELb1EEENS1_21CollectiveEpilogueFwdINS6_IJS8_SA_S9_EEENS6_IJNS7_ILi1EEESI_SI_EEESC_SE_Li256ELb1ELb1ELb1ELb0EEENS1_36VarlenDynamicPersistentTileSchedulerILi128ELi64ELi256ELi256ELb1ELb1ELb0ELb1ELb0ELb1EEEEEEEEEvNT_6ParamsE,"",@"SHT_CUDA_INFO"
	.sectionflags	@""
	.align	4


	//----- nvinfo : EIATTR_CUDA_API_VERSION
	.align		4
        /*0000*/ 	.byte	0x04, 0x37
        /*0002*/ 	.short	(.L_168 - .L_167)
.L_167:
        /*0004*/ 	.word	0x00000082


	//----- nvinfo : EIATTR_KPARAM_INFO
	.align		4
.L_168:
        /*0008*/ 	.byte	0x04, 0x17
        /*000a*/ 	.short	(.L_170 - .L_169)
.L_169:
        /*000c*/ 	.word	0x00000000
        /*0010*/ 	.short	0x0000
        /*0012*/ 	.short	0x0000
        /*0014*/ 	.byte	0x00, 0xf0, 0xe1, 0x10


	//----- nvinfo : EIATTR_SPARSE_MMA_MASK
	.align		4
.L_170:
        /*0018*/ 	.byte	0x03, 0x50
        /*001a*/ 	.short	0x0000


	//----- nvinfo : EIATTR_MAXREG_COUNT
	.align		4
        /*001c*/ 	.byte	0x03, 0x1b
        /*001e*/ 	.short	0x00ff


	//----- nvinfo : EIATTR_MERCURY_ISA_VERSION
	.align		4
        /*0020*/ 	.byte	0x03, 0x5f
        /*0022*/ 	.short	0x0101


	//----- nvinfo : EIATTR_VRC_CTA_INIT_COUNT
	.align		4
        /*0024*/ 	.byte	0x02, 0x4a
	.zero		1
	.zero		1


	//----- nvinfo : EIATTR_EXIT_INSTR_OFFSETS
	.align		4
        /*0028*/ 	.byte	0x04, 0x1c
        /*002a*/ 	.short	(.L_172 - .L_171)


	//   ....[0]....
.L_171:
        /*002c*/ 	.word	0x00000010


	//----- nvinfo : EIATTR_MAX_THREADS
	.align		4
.L_172:
        /*0030*/ 	.byte	0x04, 0x05
        /*0032*/ 	.short	(.L_174 - .L_173)
.L_173:
        /*0034*/ 	.word	0x00000100
        /*0038*/ 	.word	0x00000001
        /*003c*/ 	.word	0x00000001


	//----- nvinfo : EIATTR_CBANK_PARAM_SIZE
	.align		4
.L_174:
        /*0040*/ 	.byte	0x03, 0x19
        /*0042*/ 	.short	0x0438


	//----- nvinfo : EIATTR_PARAM_CBANK
	.align		4
        /*0044*/ 	.byte	0x04, 0x0a
        /*0046*/ 	.short	(.L_176 - .L_175)
	.align		4
.L_175:
        /*0048*/ 	.word	index@(.nv.constant0._ZN7cutlass13device_kernelIN5flash19enable_sm80_to_sm89INS1_16FlashAttnFwdSm80INS1_25CollectiveMainloopFwdSm80ILi8ELi1ELb0EN4cute5tupleIJNS5_1CILi128EEENS7_ILi64EEENS7_ILi192EEEEEELi192ENS_6half_tEfNS_4arch4Sm80ELb0ELb1ELb0ELb1ELb1ELb0ELb1ELb1EEENS1_21CollectiveEpilogueFwdINS6_IJS8_SA_S9_EEENS6_IJNS7_ILi1EEESI_SI_EEESC_SE_Li256ELb1ELb1ELb1ELb0EEENS1_36VarlenDynamicPersistentTileSchedulerILi128ELi64ELi256ELi256ELb1ELb1ELb0ELb1ELb0ELb1EEEEEEEEEvNT_6ParamsE)
        /*004c*/ 	.short	0x0380
        /*004e*/ 	.short	0x0438


	//----- nvinfo : EIATTR_SW_WAR
	.align		4
.L_176:
        /*0050*/ 	.byte	0x04, 0x36
        /*0052*/ 	.short	(.L_178 - .L_177)
.L_177:
        /*0054*/ 	.word	0x00000008
.L_178:


//--------------------- .nv.info._ZN7cutlass13device_kernelIN5flash19enable_sm80_to_sm89INS1_16FlashAttnFwdSm80INS1_25CollectiveMainloopFwdSm80ILi8ELi1ELb0EN4cute5tupleIJNS5_1CILi128EEENS7_ILi64EEENS7_ILi192EEEEEELi192ENS_6half_tEfNS_4arch4Sm80ELb0ELb1ELb0ELb1ELb1ELb1ELb1ELb1EEENS1_21CollectiveEpilogueFwdINS6_IJS8_SA_S9_EEENS6_IJNS7_ILi1EEESI_SI_EEESC_SE_Li256ELb1ELb1ELb1ELb0EEENS1_36VarlenDynamicPersistentTileSchedulerILi128ELi64ELi256ELi256ELb1ELb1ELb0ELb1ELb0ELb1EEEEEEEEEvNT_6ParamsE --------------------------
	.section	.nv.info._ZN7cutlass13device_kernelIN5flash19enable_sm80_to_sm89INS1_16FlashAttnFwdSm80INS1_25CollectiveMainloopFwdSm80ILi8ELi1ELb0EN4cute5tupleIJNS5_1CILi128EEENS7_ILi64EEENS7_ILi192EEEEEELi192ENS_6half_tEfNS_4arch4Sm80ELb0ELb1ELb0ELb1ELb1ELb1ELb1ELb1EEENS1_21CollectiveEpilogueFwdINS6_IJS8_SA_S9_EEENS6_IJNS7_ILi1EEESI_SI_EEESC_SE_Li256ELb1ELb1ELb1ELb0EEENS1_36VarlenDynamicPersistentTileSchedulerILi128ELi64ELi256ELi256ELb1ELb1ELb0ELb1ELb0ELb1EEEEEEEEEvNT_6ParamsE,"",@"SHT_CUDA_INFO"
	.sectionflags	@""
	.align	4


	//----- nvinfo : EIATTR_CUDA_API_VERSION
	.align		4
        /*0000*/ 	.byte	0x04, 0x37
        /*0002*/ 	.short	(.L_180 - .L_179)
.L_179:
        /*0004*/ 	.word	0x00000082


	//----- nvinfo : EIATTR_KPARAM_INFO
	.align		4
.L_180:
        /*0008*/ 	.byte	0x04, 0x17
        /*000a*/ 	.short	(.L_182 - .L_181)
.L_181:
        /*000c*/ 	.word	0x00000000
        /*0010*/ 	.short	0x0000
        /*0012*/ 	.short	0x0000
        /*0014*/ 	.byte	0x00, 0xf0, 0xe1, 0x10


	//----- nvinfo : EIATTR_SPARSE_MMA_MASK
	.align		4
.L_182:
        /*0018*/ 	.byte	0x03, 0x50
        /*001a*/ 	.short	0x0000


	//----- nvinfo : EIATTR_MAXREG_COUNT
	.align		4
        /*001c*/ 	.byte	0x03, 0x1b
        /*001e*/ 	.short	0x00ff


	//----- nvinfo : EIATTR_MERCURY_ISA_VERSION
	.align		4
        /*0020*/ 	.byte	0x03, 0x5f
        /*0022*/ 	.short	0x0101


	//----- nvinfo : EIATTR_VRC_CTA_INIT_COUNT
	.align		4
        /*0024*/ 	.byte	0x02, 0x4a
	.zero		1
	.zero		1


	//----- nvinfo : EIATTR_EXIT_INSTR_OFFSETS
	.align		4
        /*0028*/ 	.byte	0x04, 0x1c
        /*002a*/ 	.short	(.L_184 - .L_183)


	//   ....[0]....
.L_183:
        /*002c*/ 	.word	0x00000010


	//----- nvinfo : EIATTR_MAX_THREADS
	.align		4
.L_184:
        /*0030*/ 	.byte	0x04, 0x05
        /*0032*/ 	.short	(.L_186 - .L_185)
.L_185:
        /*0034*/ 	.word	0x00000100
        /*0038*/ 	.word	0x00000001
        /*003c*/ 	.word	0x00000001


	//----- nvinfo : EIATTR_CBANK_PARAM_SIZE
	.align		4
.L_186:
        /*0040*/ 	.byte	0x03, 0x19
        /*0042*/ 	.short	0x0438


	//----- nvinfo : EIATTR_PARAM_CBANK
	.align		4
        /*0044*/ 	.byte	0x04, 0x0a
        /*0046*/ 	.short	(.L_188 - .L_187)
	.align		4
.L_187:
        /*0048*/ 	.word	index@(.nv.constant0._ZN7cutlass13device_kernelIN5flash19enable_sm80_to_sm89INS1_16FlashAttnFwdSm80INS1_25CollectiveMainloopFwdSm80ILi8ELi1ELb0EN4cute5tupleIJNS5_1CILi128EEENS7_ILi64EEENS7_ILi192EEEEEELi192ENS_6half_tEfNS_4arch4Sm80ELb0ELb1ELb0ELb1ELb1ELb1ELb1ELb1EEENS1_21CollectiveEpilogueFwdINS6_IJS8_SA_S9_EEENS6_IJNS7_ILi1EEESI_SI_EEESC_SE_Li256ELb1ELb1ELb1ELb0EEENS1_36VarlenDynamicPersistentTileSchedulerILi128ELi64ELi256ELi256ELb1ELb1ELb0ELb1ELb0ELb1EEEEEEEEEvNT_6ParamsE)
        /*004c*/ 	.short	0x0380
        /*004e*/ 	.short	0x0438


	//----- nvinfo : EIATTR_SW_WAR
	.align		4
.L_188:
        /*0050*/ 	.byte	0x04, 0x36
        /*0052*/ 	.short	(.L_190 - .L_189)
.L_189:
        /*0054*/ 	.word	0x00000008
.L_190:


//--------------------- .nv.info._ZN7cutlass13device_kernelIN5flash19enable_sm80_to_sm89INS1_16FlashAttnFwdSm80INS1_25CollectiveMainloopFwdSm80ILi8ELi1ELb0EN4cute5tupleIJNS5_1CILi128EEENS7_ILi64EEENS7_ILi192EEEEEELi192ENS_6half_tEfNS_4arch4Sm80ELb1ELb0ELb0ELb0ELb1ELb0ELb1ELb1EEENS1_21CollectiveEpilogueFwdINS6_IJS8_SA_S9_EEENS6_IJNS7_ILi1EEESI_SI_EEESC_SE_Li256ELb0ELb1ELb1ELb0EEENS1_30DynamicPersistentTileSchedulerILi256ELi256ELb1ELb1ELb0EEEEEEEEEvNT_6ParamsE --------------------------
	.section	.nv.info._ZN7cutlass13device_kernelIN5flash19enable_sm80_to_sm89INS1_16FlashAttnFwdSm80INS1_25CollectiveMainloopFwdSm80ILi8ELi1ELb0EN4cute5tupleIJNS5_1CILi128EEENS7_ILi64EEENS7_ILi192EEEEEELi192ENS_6half_tEfNS_4arch4Sm80ELb1ELb0ELb0ELb0ELb1ELb0ELb1ELb1EEENS1_21CollectiveEpilogueFwdINS6_IJS8_SA_S9_EEENS6_IJNS7_ILi1EEESI_SI_EEESC_SE_Li256ELb0ELb1ELb1ELb0EEENS1_30DynamicPersistentTileSchedulerILi256ELi256ELb1ELb1ELb0EEEEEEEEEvNT_6ParamsE,"",@"SHT_CUDA_INFO"
	.sectionflags	@""
	.align	4


	//----- nvinfo : EIATTR_CUDA_API_VERSION
	.align		4
        /*0000*/ 	.byte	0x04, 0x37
        /*0002*/ 	.short	(.L_192 - .L_191)
.L_191:
        /*0004*/ 	.word	0x00000082


	//----- nvinfo : EIATTR_KPARAM_INFO
	.align		4
.L_192:
        /*0008*/ 	.byte	0x04, 0x17
        /*000a*/ 	.short	(.L_194 - .L_193)
.L_193:
        /*000c*/ 	.word	0x00000000
        /*0010*/ 	.short	0x0000
        /*0012*/ 	.short	0x0000
        /*0014*/ 	.byte	0x00, 0xf0, 0xa1, 0x10


	//----- nvinfo : EIATTR_SPARSE_MMA_MASK
	.align		4
.L_194:
        /*0018*/ 	.byte	0x03, 0x50
        /*001a*/ 	.short	0x0000


	//----- nvinfo : EIATTR_MAXREG_COUNT
	.align		4
        /*001c*/ 	.byte	0x03, 0x1b
        /*001e*/ 	.short	0x00ff


	//----- nvinfo : EIATTR_MERCURY_ISA_VERSION
	.align		4
        /*0020*/ 	.byte	0x03, 0x5f
        /*0022*/ 	.short	0x0101


	//----- nvinfo : EIATTR_VRC_CTA_INIT_COUNT
	.align		4
        /*0024*/ 	.byte	0x02, 0x4a
	.zero		1
	.zero		1


	//----- nvinfo : EIATTR_EXIT_INSTR_OFFSETS
	.align		4
        /*0028*/ 	.byte	0x04, 0x1c
        /*002a*/ 	.short	(.L_196 - .L_195)


	//   ....[0]....
.L_195:
        /*002c*/ 	.word	0x00000010


	//----- nvinfo : EIATTR_MAX_THREADS
	.align		4
.L_196:
        /*0030*/ 	.byte	0x04, 0x05
        /*0032*/ 	.short	(.L_198 - .L_197)
.L_197:
        /*0034*/ 	.word	0x00000100
        /*0038*/ 	.word	0x00000001
        /*003c*/ 	.word	0x00000001


	//----- nvinfo : EIATTR_CBANK_PARAM_SIZE
	.align		4
.L_198:
        /*0040*/ 	.byte	0x03, 0x19
        /*0042*/ 	.short	0x0428


	//----- nvinfo : EIATTR_PARAM_CBANK
	.align		4
        /*0044*/ 	.byte	0x04, 0x0a
        /*0046*/ 	.short	(.L_200 - .L_199)
	.align		4
.L_199:
        /*0048*/ 	.word	index@(.nv.constant0._ZN7cutlass13device_kernelIN5flash19enable_sm80_to_sm89INS1_16FlashAttnFwdSm80INS1_25CollectiveMainloopFwdSm80ILi8ELi1ELb0EN4cute5tupleIJNS5_1CILi128EEENS7_ILi64EEENS7_ILi192EEEEEELi192ENS_6half_tEfNS_4arch4Sm80ELb1ELb0ELb0ELb0ELb1ELb0ELb1ELb1EEENS1_21CollectiveEpilogueFwdINS6_IJS8_SA_S9_EEENS6_IJNS7_ILi1EEESI_SI_EEESC_SE_Li256ELb0ELb1ELb1ELb0EEENS1_30DynamicPersistentTileSchedulerILi256ELi256ELb1ELb1ELb0EEEEEEEEEvNT_6ParamsE)
        /*004c*/ 	.short	0x0380
        /*004e*/ 	.short	0x0428


	//----- nvinfo : EIATTR_SW_WAR
	.align		4
.L_200:
        /*0050*/ 	.byte	0x04, 0x36
        /*0052*/ 	.short	(.L_202 - .L_201)
.L_201:
        /*0054*/ 	.word	0x00000008
.L_202:


//--------------------- .nv.info._ZN7cutlass13device_kernelIN5flash19enable_sm80_to_sm89INS1_16FlashAttnFwdSm80INS1_25CollectiveMainloopFwdSm80ILi8ELi1ELb0EN4cute5tupleIJNS5_1CILi128EEENS7_ILi64EEENS7_ILi192EEEEEELi192ENS_6half_tEfNS_4arch4Sm80ELb1ELb0ELb0ELb1ELb1ELb0ELb1ELb1EEENS1_21CollectiveEpilogueFwdINS6_IJS8_SA_S9_EEENS6_IJNS7_ILi1EEESI_SI_EEESC_SE_Li256ELb1ELb1ELb1ELb0EEENS1_36VarlenDynamicPersistentTileSchedulerILi128ELi64ELi256ELi256ELb1ELb1ELb0ELb1ELb1ELb1EEEEEEEEEvNT_6ParamsE --------------------------
	.section	.nv.info._ZN7cutlass13device_kernelIN5flash19enable_sm80_to_sm89INS1_16FlashAttnFwdSm80INS1_25CollectiveMainloopFwdSm80ILi8ELi1ELb0EN4cute5tupleIJNS5_1CILi128EEENS7_ILi64EEENS7_ILi192EEEEEELi192ENS_6half_tEfNS_4arch4Sm80ELb1ELb0ELb0ELb1ELb1ELb0ELb1ELb1EEENS1_21CollectiveEpilogueFwdINS6_IJS8_SA_S9_EEENS6_IJNS7_ILi1EEESI_SI_EEESC_SE_Li256ELb1ELb1ELb1ELb0EEENS1_36VarlenDynamicPersistentTileSchedulerILi128ELi64ELi256ELi256ELb1ELb1ELb0ELb1ELb1ELb1EEEEEEEEEvNT_6ParamsE,"",@"SHT_CUDA_INFO"
	.sectionflags	@""
	.align	4


	//----- nvinfo : EIATTR_CUDA_API_VERSION
	.align		4
        /*0000*/ 	.byte	0x04, 0x37
        /*0002*/ 	.short	(.L_204 - .L_203)
.L_203:
        /*0004*/ 	.word	0x00000082


	//----- nvinfo : EIATTR_KPARAM_INFO
	.align		4
.L_204:
        /*0008*/ 	.byte	0x04, 0x17
        /*000a*/ 	.short	(.L_206 - .L_205)
.L_205:
        /*000c*/ 	.word	0x00000000
        /*0010*/ 	.short	0x0000
        /*0012*/ 	.short	0x0000
        /*0014*/ 	.byte	0x00, 0xf0, 0xe1, 0x10


	//----- nvinfo : EIATTR_SPARSE_MMA_MASK
	.align		4
.L_206:
        /*0018*/ 	.byte	0x03, 0x50
        /*001a*/ 	.short	0x0000


	//----- nvinfo : EIATTR_MAXREG_COUNT
	.align		4
        /*001c*/ 	.byte	0x03, 0x1b
        /*001e*/ 	.short	0x00ff


	//----- nvinfo : EIATTR_MERCURY_ISA_VERSION
	.align		4
        /*0020*/ 	.byte	0x03, 0x5f
        /*0022*/ 	.short	0x0101


	//----- nvinfo : EIATTR_VRC_CTA_INIT_COUNT
	.align		4
        /*0024*/ 	.byte	0x02, 0x4a
	.zero		1
	.zero		1


	//----- nvinfo : EIATTR_EXIT_INSTR_OFFSETS
	.align		4
        /*0028*/ 	.byte	0x04, 0x1c
        /*002a*/ 	.short	(.L_208 - .L_207)


	//   ....[0]....
.L_207:
        /*002c*/ 	.word	0x00000010


	//----- nvinfo : EIATTR_MAX_THREADS
	.align		4
.L_208:
        /*0030*/ 	.byte	0x04, 0x05
        /*0032*/ 	.short	(.L_210 - .L_209)
.L_209:
        /*0034*/ 	.word	0x00000100
        /*0038*/ 	.word	0x00000001
        /*003c*/ 	.word	0x00000001


	//----- nvinfo : EIATTR_CBANK_PARAM_SIZE
	.align		4
.L_210:
        /*0040*/ 	.byte	0x03, 0x19
        /*0042*/ 	.short	0x0438


	//----- nvinfo : EIATTR_PARAM_CBANK
	.align		4
        /*0044*/ 	.byte	0x04, 0x0a
        /*0046*/ 	.short	(.L_212 - .L_211)
	.align		4
.L_211:
        /*0048*/ 	.word	index@(.nv.constant0._ZN7cutlass13device_kernelIN5flash19enable_sm80_to_sm89INS1_16FlashAttnFwdSm80INS1_25CollectiveMainloopFwdSm80ILi8ELi1ELb0EN4cute5tupleIJNS5_1CILi128EEENS7_ILi64EEENS7_ILi192EEEEEELi192ENS_6half_tEfNS_4arch4Sm80ELb1ELb0ELb0ELb1ELb1ELb0ELb1ELb1EEENS1_21CollectiveEpilogueFwdINS6_IJS8_SA_S9_EEENS6_IJNS7_ILi1EEESI_SI_EEESC_SE_Li256ELb1ELb1ELb1ELb0EEENS1_36VarlenDynamicPersistentTileSchedulerILi128ELi64ELi256ELi256ELb1ELb1ELb0ELb1ELb1ELb1EEEEEEEEEvNT_6ParamsE)
        /*004c*/ 	.short	0x0380
        /*004e*/ 	.short	0x0438


	//----- nvinfo : EIATTR_SW_WAR
	.align		4
.L_212:
        /*0050*/ 	.byte	0x04, 0x36
        /*0052*/ 	.short	(.L_214 - .L_213)
.L_213:
        /*0054*/ 	.word	0x00000008
.L_214:


//--------------------- .nv.info._ZN7cutlass13device_kernelIN5flash19enable_sm80_to_sm89INS1_16FlashAttnFwdSm80INS1_25CollectiveMainloopFwdSm80ILi8ELi1ELb0EN4cute5tupleIJNS5_1CILi128EEENS7_ILi64EEENS7_ILi192EEEEEELi192ENS_6half_tEfNS_4arch4Sm80ELb1ELb0ELb0ELb1ELb1ELb1ELb1ELb1EEENS1_21CollectiveEpilogueFwdINS6_IJS8_SA_S9_EEENS6_IJNS7_ILi1EEESI_SI_EEESC_SE_Li256ELb1ELb1ELb1ELb0EEENS1_36VarlenDynamicPersistentTileSchedulerILi128ELi64ELi256ELi256ELb1ELb1ELb0ELb1ELb1ELb1EEEEEEEEEvNT_6ParamsE --------------------------
	.section	.nv.info._ZN7cutlass13device_kernelIN5flash19enable_sm80_to_sm89INS1_16FlashAttnFwdSm80INS1_25CollectiveMainloopFwdSm80ILi8ELi1ELb0EN4cute5tupleIJNS5_1CILi128EEENS7_ILi64EEENS7_ILi192EEEEEELi192ENS_6half_tEfNS_4arch4Sm80ELb1ELb0ELb0ELb1ELb1ELb1ELb1ELb1EEENS1_21CollectiveEpilogueFwdINS6_IJS8_SA_S9_EEENS6_IJNS7_ILi1EEESI_SI_EEESC_SE_Li256ELb1ELb1ELb1ELb0EEENS1_36VarlenDynamicPersistentTileSchedulerILi128ELi64ELi256ELi256ELb1ELb1ELb0ELb1ELb1ELb1EEEEEEEEEvNT_6ParamsE,"",@"SHT_CUDA_INFO"
	.sectionflags	@""
	.align	4


	//----- nvinfo : EIATTR_CUDA_API_VERSION
	.align		4
        /*0000*/ 	.byte	0x04, 0x37
        /*0002*/ 	.short	(.L_216 - .L_215)
.L_215:
        /*0004*/ 	.word	0x00000082


	//----- nvinfo : EIATTR_KPARAM_INFO
	.align		4
.L_216:
        /*0008*/ 	.byte	0x04, 0x17
        /*000a*/ 	.short	(.L_218 - .L_217)
.L_217:
        /*000c*/ 	.word	0x00000000
        /*0010*/ 	.short	0x0000
        /*0012*/ 	.short	0x0000
        /*0014*/ 	.byte	0x00, 0xf0, 0xe1, 0x10


	//----- nvinfo : EIATTR_SPARSE_MMA_MASK
	.align		4
.L_218:
        /*0018*/ 	.byte	0x03, 0x50
        /*001a*/ 	.short	0x0000


	//----- nvinfo : EIATTR_MAXREG_COUNT
	.align		4
        /*001c*/ 	.byte	0x03, 0x1b
        /*001e*/ 	.short	0x00ff


	//----- nvinfo : EIATTR_MERCURY_ISA_VERSION
	.align		4
        /*0020*/ 	.byte	0x03, 0x5f
        /*0022*/ 	.short	0x0101


	//----- nvinfo : EIATTR_VRC_CTA_INIT_COUNT
	.align		4
        /*0024*/ 	.byte	0x02, 0x4a
	.zero		1
	.zero		1


	//----- nvinfo : EIATTR_EXIT_INSTR_OFFSETS
	.align		4
        /*0028*/ 	.byte	0x04, 0x1c
        /*002a*/ 	.short	(.L_220 - .L_219)


	//   ....[0]....
.L_219:
        /*002c*/ 	.word	0x00000010


	//----- nvinfo : EIATTR_MAX_THREADS
	.align		4
.L_220:
        /*0030*/ 	.byte	0x04, 0x05
        /*0032*/ 	.short	(.L_222 - .L_221)
.L_221:
        /*0034*/ 	.word	0x00000100
        /*0038*/ 	.word	0x00000001
        /*003c*/ 	.word	0x00000001


	//----- nvinfo : EIATTR_CBANK_PARAM_SIZE
	.align		4
.L_222:
        /*0040*/ 	.byte	0x03, 0x19
        /*0042*/ 	.short	0x0438


	//----- nvinfo : EIATTR_PARAM_CBANK
	.align		4
        /*0044*/ 	.byte	0x04, 0x0a
        /*0046*/ 	.short	(.L_224 - .L_223)
	.align		4
.L_223:
        /*0048*/ 	.word	index@(.nv.constant0._ZN7cutlass13device_kernelIN5flash19enable_sm80_to_sm89INS1_16FlashAttnFwdSm80INS1_25CollectiveMainloopFwdSm80ILi8ELi1ELb0EN4cute5tupleIJNS5_1CILi128EEENS7_ILi64EEENS7_ILi192EEEEEELi192ENS_6half_tEfNS_4arch4Sm80ELb1ELb0ELb0ELb1ELb1ELb1ELb1ELb1EEENS1_21CollectiveEpilogueFwdINS6_IJS8_SA_S9_EEENS6_IJNS7_ILi1EEESI_SI_EEESC_SE_Li256ELb1ELb1ELb1ELb0EEENS1_36VarlenDynamicPersistentTileSchedulerILi128ELi64ELi256ELi256ELb1ELb1ELb0ELb1ELb1ELb1EEEEEEEEEvNT_6ParamsE)
        /*004c*/ 	.short	0x0380
        /*004e*/ 	.short	0x0438


	//----- nvinfo : EIATTR_SW_WAR
	.align		4
.L_224:
        /*0050*/ 	.byte	0x04, 0x36
        /*0052*/ 	.short	(.L_226 - .L_225)
.L_225:
        /*0054*/ 	.word	0x00000008
.L_226:


//--------------------- .nv.info._ZN7cutlass13device_kernelIN5flash19enable_sm80_to_sm89INS1_16FlashAttnFwdSm80INS1_25CollectiveMainloopFwdSm80ILi8ELi2ELb0EN4cute5tupleIJNS5_1CILi128EEENS7_ILi64EEENS7_ILi192EEEEEELi192ENS_6half_tEfNS_4arch4Sm80ELb0ELb0ELb0ELb0ELb1ELb0ELb1ELb1EEENS1_21CollectiveEpilogueFwdINS6_IJS8_SA_S9_EEENS6_IJNS7_ILi1EEESI_SI_EEESC_SE_Li256ELb0ELb1ELb1ELb0EEENS1_19SingleTileSchedulerILb0ELb1ELb1ELi128EEEEEEEEEvNT_6ParamsE --------------------------
	.section	.nv.info._ZN7cutlass13device_kernelIN5flash19enable_sm80_to_sm89INS1_16FlashAttnFwdSm80INS1_25CollectiveMainloopFwdSm80ILi8ELi2ELb0EN4cute5tupleIJNS5_1CILi128EEENS7_ILi64EEENS7_ILi192EEEEEELi192ENS_6half_tEfNS_4arch4Sm80ELb0ELb0ELb0ELb0ELb1ELb0ELb1ELb1EEENS1_21CollectiveEpilogueFwdINS6_IJS8_SA_S9_EEENS6_IJNS7_ILi1EEESI_SI_EEESC_SE_Li256ELb0ELb1ELb1ELb0EEENS1_19SingleTileSchedulerILb0ELb1ELb1ELi128EEEEEEEEEvNT_6ParamsE,"",@"SHT_CUDA_INFO"
	.sectionflags	@""
	.align	4


	//----- nvinfo : EIATTR_CUDA_API_VERSION
	.align		4
        /*0000*/ 	.byte	0x04, 0x37
        /*0002*/ 	.short	(.L_228 - .L_227)
.L_227:
        /*0004*/ 	.word	0x00000082


	//----- nvinfo : EIATTR_KPARAM_INFO
	.align		4
.L_228:
        /*0008*/ 	.byte	0x04, 0x17
        /*000a*/ 	.short	(.L_230 - .L_229)
.L_229:
        /*000c*/ 	.word	0x00000000
        /*0010*/ 	.short	0x0000
        /*0012*/ 	.short	0x0000
        /*0014*/ 	.byte	0x00, 0xf0, 0x61, 0x10


	//----- nvinfo : EIATTR_SPARSE_MMA_MASK
	.align		4
.L_230:
        /*0018*/ 	.byte	0x03, 0x50
        /*001a*/ 	.short	0x0000


	//----- nvinfo : EIATTR_MAXREG_COUNT
	.align		4
        /*001c*/ 	.byte	0x03, 0x1b
        /*001e*/ 	.short	0x00ff


	//----- nvinfo : EIATTR_MERCURY_ISA_VERSION
	.align		4
        /*0020*/ 	.byte	0x03, 0x5f
        /*0022*/ 	.short	0x0101


	//----- nvinfo : EIATTR_VRC_CTA_INIT_COUNT
	.align		4
        /*0024*/ 	.byte	0x02, 0x4a
	.zero		1
	.zero		1


	//----- nvinfo : EIATTR_EXIT_INSTR_OFFSETS
	.align		4
        /*0028*/ 	.byte	0x04, 0x1c
        /*002a*/ 	.short	(.L_232 - .L_231)


	//   ....[0]....
.L_231:
        /*002c*/ 	.word	0x00000010


	//----- nvinfo : EIATTR_MAX_THREADS
	.align		4
.L_232:
        /*0030*/ 	.byte	0x04, 0x05
        /*0032*/ 	.short	(.L_234 - .L_233)
.L_233:
        /*0034*/ 	.word	0x00000100
        /*0038*/ 	.word	0x00000001
        /*003c*/ 	.word	0x00000001


	//----- nvinfo : EIATTR_CBANK_PARAM_SIZE
	.align		4
.L_234:
        /*0040*/ 	.byte	0x03, 0x19
        /*0042*/ 	.short	0x0418


	//----- nvinfo : EIATTR_PARAM_CBANK
	.align		4
        /*0044*/ 	.byte	0x04, 0x0a
        /*0046*/ 	.short	(.L_236 - .L_235)
	.align		4
.L_235:
        /*0048*/ 	.word	index@(.nv.constant0._ZN7cutlass13device_kernelIN5flash19enable_sm80_to_sm89INS1_16FlashAttnFwdSm80INS1_25CollectiveMainloopFwdSm80ILi8ELi2ELb0EN4cute5tupleIJNS5_1CILi128EEENS7_ILi64EEENS7_ILi192EEEEEELi192ENS_6half_tEfNS_4arch4Sm80ELb0ELb0ELb0ELb0ELb1ELb0ELb1ELb1EEENS1_21CollectiveEpilogueFwdINS6_IJS8_SA_S9_EEENS6_IJNS7_ILi1EEESI_SI_EEESC_SE_Li256ELb0ELb1ELb1ELb0EEENS1_19SingleTileSchedulerILb0ELb1ELb1ELi128EEEEEEEEEvNT_6ParamsE)
        /*004c*/ 	.short	0x0380
        /*004e*/ 	.short	0x0418


	//----- nvinfo : EIATTR_SW_WAR
	.align		4
.L_236:
        /*0050*/ 	.byte	0x04, 0x36
        /*0052*/ 	.short	(.L_238 - .L_237)
.L_237:
        /*0054*/ 	.word	0x00000008
.L_238:


//--------------------- .nv.info._ZN7cutlass13device_kernelIN5flash19enable_sm80_to_sm89INS1_16FlashAttnFwdSm80INS1_25CollectiveMainloopFwdSm80ILi8ELi2ELb0EN4cute5tupleIJNS5_1CILi128EEENS7_ILi64EEENS7_ILi192EEEEEELi192ENS_6half_tEfNS_4arch4Sm80ELb0ELb0ELb0ELb1ELb1ELb0ELb1ELb1EEENS1_21CollectiveEpilogueFwdINS6_IJS8_SA_S9_EEENS6_IJNS7_ILi1EEESI_SI_EEESC_SE_Li256ELb1ELb1ELb1ELb0EEENS1_36VarlenDynamicPersistentTileSchedulerILi128ELi64ELi256ELi256ELb1ELb1ELb0ELb0ELb1ELb1EEEEEEEEEvNT_6ParamsE --------------------------
	.section	.nv.info._ZN7cutlass13device_kernelIN5flash19enable_sm80_to_sm89INS1_16FlashAttnFwdSm80INS1_25CollectiveMainloopFwdSm80ILi8ELi2ELb0EN4cute5tupleIJNS5_1CILi128EEENS7_ILi64EEENS7_ILi192EEEEEELi192ENS_6half_tEfNS_4arch4Sm80ELb0ELb0ELb0ELb1ELb1ELb0ELb1ELb1EEENS1_21CollectiveEpilogueFwdINS6_IJS8_SA_S9_EEENS6_IJNS7_ILi1EEESI_SI_EEESC_SE_Li256ELb1ELb1ELb1ELb0EEENS1_36VarlenDynamicPersistentTileSchedulerILi128ELi64ELi256ELi256ELb1ELb1ELb0ELb0ELb1ELb1EEEEEEEEEvNT_6ParamsE,"",@"SHT_CUDA_INFO"
	.sectionflags	@""
	.align	4


	//----- nvinfo : EIATTR_CUDA_API_VERSION
	.align		4
        /*0000*/ 	.byte	0x04, 0x37
        /*0002*/ 	.short	(.L_240 - .L_239)
.L_239:
        /*0004*/ 	.word	0x00000082


	//----- nvinfo : EIATTR_KPARAM_INFO
	.align		4
.L_240:
        /*0008*/ 	.byte	0x04, 0x17
        /*000a*/ 	.short	(.L_242 - .L_241)
.L_241:
        /*000c*/ 	.word	0x00000000
        /*0010*/ 	.short	0x0000
        /*0012*/ 	.short	0x0000
        /*0014*/ 	.byte	0x00, 0xf0, 0xe1, 0x10


	//----- nvinfo : EIATTR_SPARSE_MMA_MASK
	.align		4
.L_242:
        /*0018*/ 	.byte	0x03, 0x50
        /*001a*/ 	.short	0x0000


	//----- nvinfo : EIATTR_MAXREG_COUNT
	.align		4
        /*001c*/ 	.byte	0x03, 0x1b
        /*001e*/ 	.short	0x00ff


	//----- nvinfo : EIATTR_MERCURY_ISA_VERSION
	.align		4
        /*0020*/ 	.byte	0x03, 0x5f
        /*0022*/ 	.short	0x0101


	//----- nvinfo : EIATTR_VRC_CTA_INIT_COUNT
	.align		4
        /*0024*/ 	.byte	0x02, 0x4a
	.zero		1
	.zero		1


	//----- nvinfo : EIATTR_EXIT_INSTR_OFFSETS
	.align		4
        /*0028*/ 	.byte	0x04, 0x1c
        /*002a*/ 	.short	(.L_244 - .L_243)


	//   ....[0]....
.L_243:
        /*002c*/ 	.word	0x00000010


	//----- nvinfo : EIATTR_MAX_THREADS
	.align		4
.L_244:
        /*0030*/ 	.byte	0x04, 0x05
        /*0032*/ 	.short	(.L_246 - .L_245)
.L_245:
        /*0034*/ 	.word	0x00000100
        /*0038*/ 	.word	0x00000001
        /*003c*/ 	.word	0x00000001


	//----- nvinfo : EIATTR_CBANK_PARAM_SIZE
	.align		4
.L_246:
        /*0040*/ 	.byte	0x03, 0x19
        /*0042*/ 	.short	0x0438


	//----- nvinfo : EIATTR_PARAM_CBANK
	.align		4
        /*0044*/ 	.byte	0x04, 0x0a
        /*0046*/ 	.short	(.L_248 - .L_247)
	.align		4
.L_247:
        /*0048*/ 	.word	index@(.nv.constant0._ZN7cutlass13device_kernelIN5flash19enable_sm80_to_sm89INS1_16FlashAttnFwdSm80INS1_25CollectiveMainloopFwdSm80ILi8ELi2ELb0EN4cute5tupleIJNS5_1CILi128EEENS7_ILi64EEENS7_ILi192EEEEEELi192ENS_6half_tEfNS_4arch4Sm80ELb0ELb0ELb0ELb1ELb1ELb0ELb1ELb1EEENS1_21CollectiveEpilogueFwdINS6_IJS8_SA_S9_EEENS6_IJNS7_ILi1EEESI_SI_EEESC_SE_Li256ELb1ELb1ELb1ELb0EEENS1_36VarlenDynamicPersistentTileSchedulerILi128ELi64ELi256ELi256ELb1ELb1ELb0ELb0ELb1ELb1EEEEEEEEEvNT_6ParamsE)
        /*004c*/ 	.short	0x0380
        /*004e*/ 	.short	0x0438


	//----- nvinfo : EIATTR_SW_WAR
	.align		4
.L_248:
        /*0050*/ 	.byte	0x04, 0x36
        /*0052*/ 	.short	(.L_250 - .L_249)
.L_249:
        /*0054*/ 	.word	0x00000008
.L_250:


//--------------------- .nv.info._ZN7cutlass13device_kernelIN5flash19enable_sm80_to_sm89INS1_16FlashAttnFwdSm80INS1_25CollectiveMainloopFwdSm80ILi8ELi2ELb0EN4cute5tupleIJNS5_1CILi128EEENS7_ILi64EEENS7_ILi192EEEEEELi192ENS_6half_tEfNS_4arch4Sm80ELb0ELb0ELb0ELb1ELb1ELb1ELb1ELb1EEENS1_21CollectiveEpilogueFwdINS6_IJS8_SA_S9_EEENS6_IJNS7_ILi1EEESI_SI_EEESC_SE_Li256ELb1ELb1ELb1ELb0EEENS1_36VarlenDynamicPersistentTileSchedulerILi128ELi64ELi256ELi256ELb1ELb1ELb0ELb0ELb1ELb1EEEEEEEEEvNT_6ParamsE --------------------------
	.section	.nv.info._ZN7cutlass13device_kernelIN5flash19enable_sm80_to_sm89INS1_16FlashAttnFwdSm80INS1_25CollectiveMainloopFwdSm80ILi8ELi2ELb0EN4cute5tupleIJNS5_1CILi128EEENS7_ILi64EEENS7_ILi192EEEEEELi192ENS_6half_tEfNS_4arch4Sm80ELb0ELb0ELb0ELb1ELb1ELb1ELb1ELb1EEENS1_21CollectiveEpilogueFwdINS6_IJS8_SA_S9_EEENS6_IJNS7_ILi1EEESI_SI_EEESC_SE_Li256ELb1ELb1ELb1ELb0EEENS1_36VarlenDynamicPersistentTileSchedulerILi128ELi64ELi256ELi256ELb1ELb1ELb0ELb0ELb1ELb1EEEEEEEEEvNT_6ParamsE,"",@"SHT_CUDA_INFO"
	.sectionflags	@""
	.align	4


	//----- nvinfo : EIATTR_CUDA_API_VERSION
	.align		4
        /*0000*/ 	.byte	0x04, 0x37
        /*0002*/ 	.short	(.L_252 - .L_251)
.L_251:
        /*0004*/ 	.word	0x00000082


	//----- nvinfo : EIATTR_KPARAM_INFO
	.align		4
.L_252:
        /*0008*/ 	.byte	0x04, 0x17
        /*000a*/ 	.short	(.L_254 - .L_253)
.L_253:
        /*000c*/ 	.word	0x00000000
        /*0010*/ 	.short	0x0000
        /*0012*/ 	.short	0x0000
        /*0014*/ 	.byte	0x00, 0xf0, 0xe1, 0x10


	//----- nvinfo : EIATTR_SPARSE_MMA_MASK
	.align		4
.L_254:
        /*0018*/ 	.byte	0x03, 0x50
        /*001a*/ 	.short	0x0000


	//----- nvinfo : EIATTR_MAXREG_COUNT
	.align		4
        /*001c*/ 	.byte	0x03, 0x1b
        /*001e*/ 	.short	0x00ff


	//----- nvinfo : EIATTR_MERCURY_ISA_VERSION
	.align		4
        /*0020*/ 	.byte	0x03, 0x5f
        /*0022*/ 	.short	0x0101


	//----- nvinfo : EIATTR_VRC_CTA_INIT_COUNT
	.align		4
        /*0024*/ 	.byte	0x02, 0x4a
	.zero		1
	.zero		1


	//----- nvinfo : EIATTR_EXIT_INSTR_OFFSETS
	.align		4
        /*0028*/ 	.byte	0x04, 0x1c
        /*002a*/ 	.short	(.L_256 - .L_255)


	//   ....[0]....
.L_255:
        /*002c*/ 	.word	0x00000010


	//----- nvinfo : EIATTR_MAX_THREADS
	.align		4
.L_256:
        /*0030*/ 	.byte	0x04, 0x05
        /*0032*/ 	.short	(.L_258 - .L_257)
.L_257:
        /*0034*/ 	.word	0x00000100
        /*0038*/ 	.word	0x00000001
        /*003c*/ 	.word	0x00000001


	//----- nvinfo : EIATTR_CBANK_PARAM_SIZE
	.align		4
.L_258:
        /*0040*/ 	.byte	0x03, 0x19
        /*0042*/ 	.short	0x0438


	//----- nvinfo : EIATTR_PARAM_CBANK
	.align		4
        /*0044*/ 	.byte	0x04, 0x0a
        /*0046*/ 	.short	(.L_260 - .L_259)
	.align		4
.L_259:
        /*0048*/ 	.word	index@(.nv.constant0._ZN7cutlass13device_kernelIN5flash19enable_sm80_to_sm89INS1_16FlashAttnFwdSm80INS1_25CollectiveMainloopFwdSm80ILi8ELi2ELb0EN4cute5tupleIJNS5_1CILi128EEENS7_ILi64EEENS7_ILi192EEEEEELi192ENS_6half_tEfNS_4arch4Sm80ELb0ELb0ELb0ELb1ELb1ELb1ELb1ELb1EEENS1_21CollectiveEpilogueFwdINS6_IJS8_SA_S9_EEENS6_IJNS7_ILi1EEESI_SI_EEESC_SE_Li256ELb1ELb1ELb1ELb0EEENS1_36VarlenDynamicPersistentTileSchedulerILi128ELi64ELi256ELi256ELb1ELb1ELb0ELb0ELb1ELb1EEEEEEEEEvNT_6ParamsE)
        /*004c*/ 	.short	0x0380
        /*004e*/ 	.short	0x0438


	//----- nvinfo : EIATTR_SW_WAR
	.align		4
.L_260:
        /*0050*/ 	.byte	0x04, 0x36
        /*0052*/ 	.short	(.L_262 - .L_261)
.L_261:
        /*0054*/ 	.word	0x00000008
.L_262:


//--------------------- .nv.info._ZN7cutlass13device_kernelIN5flash19enable_sm80_to_sm89INS1_16FlashAttnFwdSm80INS1_25CollectiveMainloopFwdSm80ILi8ELi2ELb0EN4cute5tupleIJNS5_1CILi128EEENS7_ILi64EEENS7_ILi192EEEEEELi192ENS_6half_tEfNS_4arch4Sm80ELb0ELb1ELb0ELb0ELb1ELb0ELb1ELb1EEENS1_21CollectiveEpilogueFwdINS6_IJS8_SA_S9_EEENS6_IJNS7_ILi1EEESI_SI_EEESC_SE_Li256ELb0ELb1ELb1ELb0EEENS1_19SingleTileSchedulerILb0ELb1ELb1ELi128EEEEEEEEEvNT_6ParamsE --------------------------
	.section	.nv.info._ZN7cutlass13device_kernelIN5flash19enable_sm80_to_sm89INS1_16FlashAttnFwdSm80INS1_25CollectiveMainloopFwdSm80ILi8ELi2ELb0EN4cute5tupleIJNS5_1CILi128EEENS7_ILi64EEENS7_ILi192EEEEEELi192ENS_6half_tEfNS_4arch4Sm80ELb0ELb1ELb0ELb0ELb1ELb0ELb1ELb1EEENS1_21CollectiveEpilogueFwdINS6_IJS8_SA_S9_EEENS6_IJNS7_ILi1EEESI_SI_EEESC_SE_Li256ELb0ELb1ELb1ELb0EEENS1_19SingleTileSchedulerILb0ELb1ELb1ELi128EEEEEEEEEvNT_6ParamsE,"",@"SHT_CUDA_INFO"
	.sectionflags	@""
	.align	4


	//----- nvinfo : EIATTR_CUDA_API_VERSION
	.align		4
        /*0000*/ 	.byte	0x04, 0x37
        /*0002*/ 	.short	(.L_264 - .L_263)
.L_263:
        /*0004*/ 	.word	0x00000082


	//----- nvinfo : EIATTR_KPARAM_INFO
	.align		4
.L_264:
        /*0008*/ 	.byte	0x04, 0x17
        /*000a*/ 	.short	(.L_266 - .L_265)
.L_265:
        /*000c*/ 	.word	0x00000000
        /*0010*/ 	.short	0x0000
        /*0012*/ 	.short	0x0000
        /*0014*/ 	.byte	0x00, 0xf0, 0x61, 0x10


	//----- nvinfo : EIATTR_SPARSE_MMA_MASK
	.align		4
.L_266:
        /*0018*/ 	.byte	0x03, 0x50
        /*001a*/ 	.short	0x0000


	//----- nvinfo : EIATTR_MAXREG_COUNT
	.align		4
        /*001c*/ 	.byte	0x03, 0x1b
        /*001e*/ 	.short	0x00ff


	//----- nvinfo : EIATTR_MERCURY_ISA_VERSION
	.align		4
        /*0020*/ 	.byte	0x03, 0x5f
        /*0022*/ 	.short	0x0101


	//----- nvinfo : EIATTR_VRC_CTA_INIT_COUNT
	.align		4
        /*0024*/ 	.byte	0x02, 0x4a
	.zero		1
	.zero		1


	//----- nvinfo : EIATTR_EXIT_INSTR_OFFSETS
	.align		4
        /*0028*/ 	.byte	0x04, 0x1c
        /*002a*/ 	.short	(.L_268 - .L_267)


	//   ....[0]....
.L_267:
        /*002c*/ 	.word	0x00000010


	//----- nvinfo : EIATTR_MAX_THREADS
	.align		4
.L_268:
        /*0030*/ 	.byte	0x04, 0x05
        /*0032*/ 	.short	(.L_270 - .L_269)
.L_269:
        /*0034*/ 	.word	0x00000100
        /*0038*/ 	.word	0x00000001
        /*003c*/ 	.word	0x00000001


	//----- nvinfo : EIATTR_CBANK_PARAM_SIZE
	.align		4
.L_270:
        /*0040*/ 	.byte	0x03, 0x19
        /*0042*/ 	.short	0x0418


	//----- nvinfo : EIATTR_PARAM_CBANK
	.align		4
        /*0044*/ 	.byte	0x04, 0x0a
        /*0046*/ 	.short	(.L_272 - .L_271)
	.align		4
.L_271:
        /*0048*/ 	.word	index@(.nv.constant0._ZN7cutlass13device_kernelIN5flash19enable_sm80_to_sm89INS1_16FlashAttnFwdSm80INS1_25CollectiveMainloopFwdSm80ILi8ELi2ELb0EN4cute5tupleIJNS5_1CILi128EEENS7_ILi64EEENS7_ILi192EEEEEELi192ENS_6half_tEfNS_4arch4Sm80ELb0ELb1ELb0ELb0ELb1ELb0ELb1ELb1EEENS1_21CollectiveEpilogueFwdINS6_IJS8_SA_S9_EEENS6_IJNS7_ILi1EEESI_SI_EEESC_SE_Li256ELb0ELb1ELb1ELb0EEENS1_19SingleTileSchedulerILb0ELb1ELb1ELi128EEEEEEEEEvNT_6ParamsE)
        /*004c*/ 	.short	0x0380
        /*004e*/ 	.short	0x0418


	//----- nvinfo : EIATTR_SW_WAR
	.align		4
.L_272:
        /*0050*/ 	.byte	0x04, 0x36
        /*0052*/ 	.short	(.L_274 - .L_273)
.L_273:
        /*0054*/ 	.word	0x00000008
.L_274:


//--------------------- .nv.info._ZN7cutlass13device_kernelIN5flash19enable_sm80_to_sm89INS1_16FlashAttnFwdSm80INS1_25CollectiveMainloopFwdSm80ILi8ELi2ELb0EN4cute5tupleIJNS5_1CILi128EEENS7_ILi64EEENS7_ILi192EEEEEELi192ENS_6half_tEfNS_4arch4Sm80ELb0ELb1ELb0ELb1ELb1ELb0ELb1ELb1EEENS1_21CollectiveEpilogueFwdINS6_IJS8_SA_S9_EEENS6_IJNS7_ILi1EEESI_SI_EEESC_SE_Li256ELb1ELb1ELb1ELb0EEENS1_36VarlenDynamicPersistentTileSchedulerILi128ELi64ELi256ELi256ELb1ELb1ELb0ELb1ELb0ELb1EEEEEEEEEvNT_6ParamsE --------------------------
	.section	.nv.info._ZN7cutlass13device_kernelIN5flash19enable_sm80_to_sm89INS1_16FlashAttnFwdSm80INS1_25CollectiveMainloopFwdSm80ILi8ELi2ELb0EN4cute5tupleIJNS5_1CILi128EEENS7_ILi64EEENS7_ILi192EEEEEELi192ENS_6half_tEfNS_4arch4Sm80ELb0ELb1ELb0ELb1ELb1ELb0ELb1ELb1EEENS1_21CollectiveEpilogueFwdINS6_IJS8_SA_S9_EEENS6_IJNS7_ILi1EEESI_SI_EEESC_SE_Li256ELb1ELb1ELb1ELb0EEENS1_36VarlenDynamicPersistentTileSchedulerILi128ELi64ELi256ELi256ELb1ELb1ELb0ELb1ELb0ELb1EEEEEEEEEvNT_6ParamsE,"",@"SHT_CUDA_INFO"
	.sectionflags	@""
	.align	4


	//----- nvinfo : EIATTR_CUDA_API_VERSION
	.align		4
        /*0000*/ 	.byte	0x04, 0x37
        /*0002*/ 	.short	(.L_276 - .L_275)
.L_275:
        /*0004*/ 	.word	0x00000082


	//----- nvinfo : EIATTR_KPARAM_INFO
	.align		4
.L_276:
        /*0008*/ 	.byte	0x04, 0x17
        /*000a*/ 	.short	(.L_278 - .L_277)
.L_277:
        /*000c*/ 	.word	0x00000000
        /*0010*/ 	.short	0x0000
        /*0012*/ 	.short	0x0000
        /*0014*/ 	.byte	0x00, 0xf0, 0xe1, 0x10


	//----- nvinfo : EIATTR_SPARSE_MMA_MASK
	.align		4
.L_278:
        /*0018*/ 	.byte	0x03, 0x50
        /*001a*/ 	.short	0x0000


	//----- nvinfo : EIATTR_MAXREG_COUNT
	.align		4
        /*001c*/ 	.byte	0x03, 0x1b
        /*001e*/ 	.short	0x00ff


	//----- nvinfo : EIATTR_MERCURY_ISA_VERSION
	.align		4
        /*0020*/ 	.byte	0x03, 0x5f
        /*0022*/ 	.short	0x0101


	//----- nvinfo : EIATTR_VRC_CTA_INIT_COUNT
	.align		4
        /*0024*/ 	.byte	0x02, 0x4a
	.zero		1
	.zero		1


	//----- nvinfo : EIATTR_EXIT_INSTR_OFFSETS
	.align		4
        /*0028*/ 	.byte	0x04, 0x1c
        /*002a*/ 	.short	(.L_280 - .L_279)


	//   ....[0]....
.L_279:
        /*002c*/ 	.word	0x00000010


	//----- nvinfo : EIATTR_MAX_THREADS
	.align		4
.L_280:
        /*0030*/ 	.byte	0x04, 0x05
        /*0032*/ 	.short	(.L_282 - .L_281)
.L_281:
        /*0034*/ 	.word	0x00000100
        /*0038*/ 	.word	0x00000001
        /*003c*/ 	.word	0x00000001


	//----- nvinfo : EIATTR_CBANK_PARAM_SIZE
	.align		4
.L_282:
        /*0040*/ 	.byte	0x03, 0x19
        /*0042*/ 	.short	0x0438


	//----- nvinfo : EIATTR_PARAM_CBANK
	.align		4
        /*0044*/ 	.byte	0x04, 0x0a
        /*0046*/ 	.short	(.L_284 - .L_283)
	.align		4
.L_283:
        /*0048*/ 	.word	index@(.nv.constant0._ZN7cutlass13device_kernelIN5flash19enable_sm80_to_sm89INS1_16FlashAttnFwdSm80INS1_25CollectiveMainloopFwdSm80ILi8ELi2ELb0EN4cute5tupleIJNS5_1CILi128EEENS7_ILi64EEENS7_ILi192EEEEEELi192ENS_6half_tEfNS_4arch4Sm80ELb0ELb1ELb0ELb1ELb1ELb0ELb1ELb1EEENS1_21CollectiveEpilogueFwdINS6_IJS8_SA_S9_EEENS6_IJNS7_ILi1EEESI_SI_EEESC_SE_Li256ELb1ELb1ELb1ELb0EEENS1_36VarlenDynamicPersistentTileSchedulerILi128ELi64ELi256ELi256ELb1ELb1ELb0ELb1ELb0ELb1EEEEEEEEEvNT_6ParamsE)
        /*004c*/ 	.short	0x0380
        /*004e*/ 	.short	0x0438


	//----- nvinfo : EIATTR_SW_WAR
	.align		4
.L_284:
        /*0050*/ 	.byte	0x04, 0x36
        /*0052*/ 	.short	(.L_286 - .L_285)
.L_285:
        /*0054*/ 	.word	0x00000008
.L_286:


//--------------------- .nv.info._ZN7cutlass13device_kernelIN5flash19enable_sm80_to_sm89INS1_16FlashAttnFwdSm80INS1_25CollectiveMainloopFwdSm80ILi8ELi2ELb0EN4cute5tupleIJNS5_1CILi128EEENS7_ILi64EEENS7_ILi192EEEEEELi192ENS_6half_tEfNS_4arch4Sm80ELb0ELb1ELb0ELb1ELb1ELb1ELb1ELb1EEENS1_21CollectiveEpilogueFwdINS6_IJS8_SA_S9_EEENS6_IJNS7_ILi1EEESI_SI_EEESC_SE_Li256ELb1ELb1ELb1ELb0EEENS1_36VarlenDynamicPersistentTileSchedulerILi128ELi64ELi256ELi256ELb1ELb1ELb0ELb1ELb0ELb1EEEEEEEEEvNT_6ParamsE --------------------------
	.section	.nv.info._ZN7cutlass13device_kernelIN5flash19enable_sm80_to_sm89INS1_16FlashAttnFwdSm80INS1_25CollectiveMainloopFwdSm80ILi8ELi2ELb0EN4cute5tupleIJNS5_1CILi128EEENS7_ILi64EEENS7_ILi192EEEEEELi192ENS_6half_tEfNS_4arch4Sm80ELb0ELb1ELb0ELb1ELb1ELb1ELb1ELb1EEENS1_21CollectiveEpilogueFwdINS6_IJS8_SA_S9_EEENS6_IJNS7_ILi1EEESI_SI_EEESC_SE_Li256ELb1ELb1ELb1ELb0EEENS1_36VarlenDynamicPersistentTileSchedulerILi128ELi64ELi256ELi256ELb1ELb1ELb0ELb1ELb0ELb1EEEEEEEEEvNT_6ParamsE,"",@"SHT_CUDA_INFO"
	.sectionflags	@""
	.align	4


	//----- nvinfo : EIATTR_CUDA_API_VERSION
	.align		4
        /*0000*/ 	.byte	0x04, 0x37
        /*0002*/ 	.short	(.L_288 - .L_287)
.L_287:
        /*0004*/ 	.word	0x00000082


	//----- nvinfo : EIATTR_KPARAM_INFO
	.align		4
.L_288:
        /*0008*/ 	.byte	0x04, 0x17
        /*000a*/ 	.short	(.L_290 - .L_289)
.L_289:
        /*000c*/ 	.word	0x00000000
        /*0010*/ 	.short	0x0000
        /*0012*/ 	.short	0x0000
        /*0014*/ 	.byte	0x00, 0xf0, 0xe1, 0x10


	//----- nvinfo : EIATTR_SPARSE_MMA_MASK
	.align		4
.L_290:
        /*0018*/ 	.byte	0x03, 0x50
        /*001a*/ 	.short	0x0000


	//----- nvinfo : EIATTR_MAXREG_COUNT
	.align		4
        /*001c*/ 	.byte	0x03, 0x1b
        /*001e*/ 	.short	0x00ff


	//----- nvinfo : EIATTR_MERCURY_ISA_VERSION
	.align		4
        /*0020*/ 	.byte	0x03, 0x5f
        /*0022*/ 	.short	0x0101


	//----- nvinfo : EIATTR_VRC_CTA_INIT_COUNT
	.align		4
        /*0024*/ 	.byte	0x02, 0x4a
	.zero		1
	.zero		1


	//----- nvinfo : EIATTR_EXIT_INSTR_OFFSETS
	.align		4
        /*0028*/ 	.byte	0x04, 0x1c
        /*002a*/ 	.short	(.L_292 - .L_291)


	//   ....[0]....
.L_291:
        /*002c*/ 	.word	0x00000010


	//----- nvinfo : EIATTR_MAX_THREADS
	.align		4
.L_292:
        /*0030*/ 	.byte	0x04, 0x05
        /*0032*/ 	.short	(.L_294 - .L_293)
.L_293:
        /*0034*/ 	.word	0x00000100
        /*0038*/ 	.word	0x00000001
        /*003c*/ 	.word	0x00000001


	//----- nvinfo : EIATTR_CBANK_PARAM_SIZE
	.align		4
.L_294:
        /*0040*/ 	.byte	0x03, 0x19
        /*0042*/ 	.short	0x0438


	//----- nvinfo : EIATTR_PARAM_CBANK
	.align		4
        /*0044*/ 	.byte	0x04, 0x0a
        /*0046*/ 	.short	(.L_296 - .L_295)
	.align		4
.L_295:
        /*0048*/ 	.word	index@(.nv.constant0._ZN7cutlass13device_kernelIN5flash19enable_sm80_to_sm89INS1_16FlashAttnFwdSm80INS1_25CollectiveMainloopFwdSm80ILi8ELi2ELb0EN4cute5tupleIJNS5_1CILi128EEENS7_ILi64EEENS7_ILi192EEEEEELi192ENS_6half_tEfNS_4arch4Sm80ELb0ELb1ELb0ELb1ELb1ELb1ELb1ELb1EEENS1_21CollectiveEpilogueFwdINS6_IJS8_SA_S9_EEENS6_IJNS7_ILi1EEESI_SI_EEESC_SE_Li256ELb1ELb1ELb1ELb0EEENS1_36VarlenDynamicPersistentTileSchedulerILi128ELi64ELi256ELi256ELb1ELb1ELb0ELb1ELb0ELb1EEEEEEEEEvNT_6ParamsE)
        /*004c*/ 	.short	0x0380
        /*004e*/ 	.short	0x0438


	//----- nvinfo : EIATTR_SW_WAR
	.align		4
.L_296:
        /*0050*/ 	.byte	0x04, 0x36
        /*0052*/ 	.short	(.L_298 - .L_297)
.L_297:
        /*0054*/ 	.word	0x00000008
.L_298:


//--------------------- .nv.info._ZN7cutlass13device_kernelIN5flash19enable_sm80_to_sm89INS1_16FlashAttnFwdSm80INS1_25CollectiveMainloopFwdSm80ILi8ELi2ELb0EN4cute5tupleIJNS5_1CILi128EEENS7_ILi64EEENS7_ILi192EEEEEELi192ENS_6half_tEfNS_4arch4Sm80ELb1ELb0ELb0ELb0ELb1ELb0ELb1ELb1EEENS1_21CollectiveEpilogueFwdINS6_IJS8_SA_S9_EEENS6_IJNS7_ILi1EEESI_SI_EEESC_SE_Li256ELb0ELb1ELb1ELb0EEENS1_30DynamicPersistentTileSchedulerILi256ELi256ELb1ELb1ELb0EEEEEEEEEvNT_6ParamsE --------------------------
	.section	.nv.info._ZN7cutlass13device_kernelIN5flash19enable_sm80_to_sm89INS1_16FlashAttnFwdSm80INS1_25CollectiveMainloopFwdSm80ILi8ELi2ELb0EN4cute5tupleIJNS5_1CILi128EEENS7_ILi64EEENS7_ILi192EEEEEELi192ENS_6half_tEfNS_4arch4Sm80ELb1ELb0ELb0ELb0ELb1ELb0ELb1ELb1EEENS1_21CollectiveEpilogueFwdINS6_IJS8_SA_S9_EEENS6_IJNS7_ILi1EEESI_SI_EEESC_SE_Li256ELb0ELb1ELb1ELb0EEENS1_30DynamicPersistentTileSchedulerILi256ELi256ELb1ELb1ELb0EEEEEEEEEvNT_6ParamsE,"",@"SHT_CUDA_INFO"
	.sectionflags	@""
	.align	4


	//----- nvinfo : EIATTR_CUDA_API_VERSION
	.align		4
        /*0000*/ 	.byte	0x04, 0x37
        /*0002*/ 	.short	(.L_300 - .L_299)
.L_299:
        /*0004*/ 	.word	0x00000082


	//----- nvinfo : EIATTR_KPARAM_INFO
	.align		4
.L_300:
        /*0008*/ 	.byte	0x04, 0x17
        /*000a*/ 	.short	(.L_302 - .L_301)
.L_301:
        /*000c*/ 	.word	0x00000000
        /*0010*/ 	.short	0x0000
        /*0012*/ 	.short	0x0000
        /*0014*/ 	.byte	0x00, 0xf0, 0xa1, 0x10


	//----- nvinfo : EIATTR_SPARSE_MMA_MASK
	.align		4
.L_302:
        /*0018*/ 	.byte	0x03, 0x50
        /*001a*/ 	.short	0x0000


	//----- nvinfo : EIATTR_MAXREG_COUNT
	.align		4
        /*001c*/ 	.byte	0x03, 0x1b
        /*001e*/ 	.short	0x00ff


	//----- nvinfo : EIATTR_MERCURY_ISA_VERSION
	.align		4
        /*0020*/ 	.byte	0x03, 0x5f
        /*0022*/ 	.short	0x0101


	//----- nvinfo : EIATTR_VRC_CTA_INIT_COUNT
	.align		4
        /*0024*/ 	.byte	0x02, 0x4a
	.zero		1
	.zero		1


	//----- nvinfo : EIATTR_EXIT_INSTR_OFFSETS
	.align		4
        /*0028*/ 	.byte	0x04, 0x1c
        /*002a*/ 	.short	(.L_304 - .L_303)


	//   ....[0]....
.L_303:
        /*002c*/ 	.word	0x00000010


	//----- nvinfo : EIATTR_MAX_THREADS
	.align		4
.L_304:
        /*0030*/ 	.byte	0x04, 0x05
        /*0032*/ 	.short	(.L_306 - .L_305)
.L_305:
        /*0034*/ 	.word	0x00000100
        /*0038*/ 	.word	0x00000001
        /*003c*/ 	.word	0x00000001


	//----- nvinfo : EIATTR_CBANK_PARAM_SIZE
	.align		4
.L_306:
        /*0040*/ 	.byte	0x03, 0x19
        /*0042*/ 	.short	0x0428


	//----- nvinfo : EIATTR_PARAM_CBANK
	.align		4
        /*0044*/ 	.byte	0x04, 0x0a
        /*0046*/ 	.short	(.L_308 - .L_307)
	.align		4
.L_307:
        /*0048*/ 	.word	index@(.nv.constant0._ZN7cutlass13device_kernelIN5flash19enable_sm80_to_sm89INS1_16FlashAttnFwdSm80INS1_25CollectiveMainloopFwdSm80ILi8ELi2ELb0EN4cute5tupleIJNS5_1CILi128EEENS7_ILi64EEENS7_ILi192EEEEEELi192ENS_6half_tEfNS_4arch4Sm80ELb1ELb0ELb0ELb0ELb1ELb0ELb1ELb1EEENS1_21CollectiveEpilogueFwdINS6_IJS8_SA_S9_EEENS6_IJNS7_ILi1EEESI_SI_EEESC_SE_Li256ELb0ELb1ELb1ELb0EEENS1_30DynamicPersistentTileSchedulerILi256ELi256ELb1ELb1ELb0EEEEEEEEEvNT_6ParamsE)
        /*004c*/ 	.short	0x0380
        /*004e*/ 	.short	0x0428


	//----- nvinfo : EIATTR_SW_WAR
	.align		4
.L_308:
        /*0050*/ 	.byte	0x04, 0x36
        /*0052*/ 	.short	(.L_310 - .L_309)
.L_309:
        /*0054*/ 	.word	0x00000008
.L_310:


//--------------------- .nv.info._ZN7cutlass13device_kernelIN5flash19enable_sm80_to_sm89INS1_16FlashAttnFwdSm80INS1_25CollectiveMainloopFwdSm80ILi8ELi2ELb0EN4cute5tupleIJNS5_1CILi128EEENS7_ILi64EEENS7_ILi192EEEEEELi192ENS_6half_tEfNS_4arch4Sm80ELb1ELb0ELb0ELb1ELb1ELb0ELb1ELb1EEENS1_21CollectiveEpilogueFwdINS6_IJS8_SA_S9_EEENS6_IJNS7_ILi1EEESI_SI_EEESC_SE_Li256ELb1ELb1ELb1ELb0EEENS1_36VarlenDynamicPersistentTileSchedulerILi128ELi64ELi256ELi256ELb1ELb1ELb0ELb1ELb1ELb1EEEEEEEEEvNT_6ParamsE --------------------------
	.section	.nv.info._ZN7cutlass13device_kernelIN5flash19enable_sm80_to_sm89INS1_16FlashAttnFwdSm80INS1_25CollectiveMainloopFwdSm80ILi8ELi2ELb0EN4cute5tupleIJNS5_1CILi128EEENS7_ILi64EEENS7_ILi192EEEEEELi192ENS_6half_tEfNS_4arch4Sm80ELb1ELb0ELb0ELb1ELb1ELb0ELb1ELb1EEENS1_21CollectiveEpilogueFwdINS6_IJS8_SA_S9_EEENS6_IJNS7_ILi1EEESI_SI_EEESC_SE_Li256ELb1ELb1ELb1ELb0EEENS1_36VarlenDynamicPersistentTileSchedulerILi128ELi64ELi256ELi256ELb1ELb1ELb0ELb1ELb1ELb1EEEEEEEEEvNT_6ParamsE,"",@"SHT_CUDA_INFO"
	.sectionflags	@""
	.align	4


	//----- nvinfo : EIATTR_CUDA_API_VERSION
	.align		4
        /*0000*/ 	.byte	0x04, 0x37
        /*0002*/ 	.short	(.L_312 - .L_311)
.L_311:
        /*0004*/ 	.word	0x00000082


	//----- nvinfo : EIATTR_KPARAM_INFO
	.align		4
.L_312:
        /*0008*/ 	.byte	0x04, 0x17
        /*000a*/ 	.short	(.L_314 - .L_313)
.L_313:
        /*000c*/ 	.word	0x00000000
        /*0010*/ 	.short	0x0000
        /*0012*/ 	.short	0x0000
        /*0014*/ 	.byte	0x00, 0xf0, 0xe1, 0x10


	//----- nvinfo : EIATTR_SPARSE_MMA_MASK
	.align		4
.L_314:
        /*0018*/ 	.byte	0x03, 0x50
        /*001a*/ 	.short	0x0000


	//----- nvinfo : EIATTR_MAXREG_COUNT
	.align		4
        /*001c*/ 	.byte	0x03, 0x1b
        /*001e*/ 	.short	0x00ff


	//----- nvinfo : EIATTR_MERCURY_ISA_VERSION
	.align		4
        /*0020*/ 	.byte	0x03, 0x5f
        /*0022*/ 	.short	0x0101


	//----- nvinfo : EIATTR_VRC_CTA_INIT_COUNT
	.align		4
        /*0024*/ 	.byte	0x02, 0x4a
	.zero		1
	.zero		1


	//----- nvinfo : EIATTR_EXIT_INSTR_OFFSETS
	.align		4
        /*0028*/ 	.byte	0x04, 0x1c
        /*002a*/ 	.short	(.L_316 - .L_315)


	//   ....[0]....
.L_315:
        /*002c*/ 	.word	0x00000010


	//----- nvinfo : EIATTR_MAX_THREADS
	.align		4
.L_316:
        /*0030*/ 	.byte	0x04, 0x05
        /*0032*/ 	.short	(.L_318 - .L_317)
.L_317:
        /*0034*/ 	.word	0x00000100
        /*0038*/ 	.word	0x00000001
        /*003c*/ 	.word	0x00000001


	//----- nvinfo : EIATTR_CBANK_PARAM_SIZE
	.align		4
.L_318:
        /*0040*/ 	.byte	0x03, 0x19
        /*0042*/ 	.short	0x0438


	//----- nvinfo : EIATTR_PARAM_CBANK
	.align		4
        /*0044*/ 	.byte	0x04, 0x0a
        /*0046*/ 	.short	(.L_320 - .L_319)
	.align		4
.L_319:
        /*0048*/ 	.word	index@(.nv.constant0._ZN7cutlass13device_kernelIN5flash19enable_sm80_to_sm89INS1_16FlashAttnFwdSm80INS1_25CollectiveMainloopFwdSm80ILi8ELi2ELb0EN4cute5tupleIJNS5_1CILi128EEENS7_ILi64EEENS7_ILi192EEEEEELi192ENS_6half_tEfNS_4arch4Sm80ELb1ELb0ELb0ELb1ELb1ELb0ELb1ELb1EEENS1_21CollectiveEpilogueFwdINS6_IJS8_SA_S9_EEENS6_IJNS7_ILi1EEESI_SI_EEESC_SE_Li256ELb1ELb1ELb1ELb0EEENS1_36VarlenDynamicPersistentTileSchedulerILi128ELi64ELi256ELi256ELb1ELb1ELb0ELb1ELb1ELb1EEEEEEEEEvNT_6ParamsE)
        /*004c*/ 	.short	0x0380
        /*004e*/ 	.short	0x0438


	//----- nvinfo : EIATTR_SW_WAR
	.align		4
.L_320:
        /*0050*/ 	.byte	0x04, 0x36
        /*0052*/ 	.short	(.L_322 - .L_321)
.L_321:
        /*0054*/ 	.word	0x00000008
.L_322:


//--------------------- .nv.info._ZN7cutlass13device_kernelIN5flash19enable_sm80_to_sm89INS1_16FlashAttnFwdSm80INS1_25CollectiveMainloopFwdSm80ILi8ELi2ELb0EN4cute5tupleIJNS5_1CILi128EEENS7_ILi64EEENS7_ILi192EEEEEELi192ENS_6half_tEfNS_4arch4Sm80ELb1ELb0ELb0ELb1ELb1ELb1ELb1ELb1EEENS1_21CollectiveEpilogueFwdINS6_IJS8_SA_S9_EEENS6_IJNS7_ILi1EEESI_SI_EEESC_SE_Li256ELb1ELb1ELb1ELb0EEENS1_36VarlenDynamicPersistentTileSchedulerILi128ELi64ELi256ELi256ELb1ELb1ELb0ELb1ELb1ELb1EEEEEEEEEvNT_6ParamsE --------------------------
	.section	.nv.info._ZN7cutlass13device_kernelIN5flash19enable_sm80_to_sm89INS1_16FlashAttnFwdSm80INS1_25CollectiveMainloopFwdSm80ILi8ELi2ELb0EN4cute5tupleIJNS5_1CILi128EEENS7_ILi64EEENS7_ILi192EEEEEELi192ENS_6half_tEfNS_4arch4Sm80ELb1ELb0ELb0ELb1ELb1ELb1ELb1ELb1EEENS1_21CollectiveEpilogueFwdINS6_IJS8_SA_S9_EEENS6_IJNS7_ILi1EEESI_SI_EEESC_SE_Li256ELb1ELb1ELb1ELb0EEENS1_36VarlenDynamicPersistentTileSchedulerILi128ELi64ELi256ELi256ELb1ELb1ELb0ELb1ELb1ELb1EEEEEEEEEvNT_6ParamsE,"",@"SHT_CUDA_INFO"
	.sectionflags	@""
	.align	4


	//----- nvinfo : EIATTR_CUDA_API_VERSION
	.align		4
        /*0000*/ 	.byte	0x04, 0x37
        /*0002*/ 	.short	(.L_324 - .L_323)
.L_323:
        /*0004*/ 	.word	0x00000082


	//----- nvinfo : EIATTR_KPARAM_INFO
	.align		4
.L_324:
        /*0008*/ 	.byte	0x04, 0x17
        /*000a*/ 	.short	(.L_326 - .L_325)
.L_325:
        /*000c*/ 	.word	0x00000000
        /*0010*/ 	.short	0x0000
        /*0012*/ 	.short	0x0000
        /*0014*/ 	.byte	0x00, 0xf0, 0xe1, 0x10


	//----- nvinfo : EIATTR_SPARSE_MMA_MASK
	.align		4
.L_326:
        /*0018*/ 	.byte	0x03, 0x50
        /*001a*/ 	.short	0x0000


	//----- nvinfo : EIATTR_MAXREG_COUNT
	.align		4
        /*001c*/ 	.byte	0x03, 0x1b
        /*001e*/ 	.short	0x00ff


	//----- nvinfo : EIATTR_MERCURY_ISA_VERSION
	.align		4
        /*0020*/ 	.byte	0x03, 0x5f
        /*0022*/ 	.short	0x0101


	//----- nvinfo : EIATTR_VRC_CTA_INIT_COUNT
	.align		4
        /*0024*/ 	.byte	0x02, 0x4a
	.zero		1
	.zero		1


	//----- nvinfo : EIATTR_EXIT_INSTR_OFFSETS
	.align		4
        /*0028*/ 	.byte	0x04, 0x1c
        /*002a*/ 	.short	(.L_328 - .L_327)


	//   ....[0]....
.L_327:
        /*002c*/ 	.word	0x00000010


	//----- nvinfo : EIATTR_MAX_THREADS
	.align		4
.L_328:
        /*0030*/ 	.byte	0x04, 0x05
        /*0032*/ 	.short	(.L_330 - .L_329)
.L_329:
        /*0034*/ 	.word	0x00000100
        /*0038*/ 	.word	0x00000001
        /*003c*/ 	.word	0x00000001


	//----- nvinfo : EIATTR_CBANK_PARAM_SIZE
	.align		4
.L_330:
        /*0040*/ 	.byte	0x03, 0x19
        /*0042*/ 	.short	0x0438


	//----- nvinfo : EIATTR_PARAM_CBANK
	.align		4
        /*0044*/ 	.byte	0x04, 0x0a
        /*0046*/ 	.short	(.L_332 - .L_331)
	.align		4
.L_331:
        /*0048*/ 	.word	index@(.nv.constant0._ZN7cutlass13device_kernelIN5flash19enable_sm80_to_sm89INS1_16FlashAttnFwdSm80INS1_25CollectiveMainloopFwdSm80ILi8ELi2ELb0EN4cute5tupleIJNS5_1CILi128EEENS7_ILi64EEENS7_ILi192EEEEEELi192ENS_6half_tEfNS_4arch4Sm80ELb1ELb0ELb0ELb1ELb1ELb1ELb1ELb1EEENS1_21CollectiveEpilogueFwdINS6_IJS8_SA_S9_EEENS6_IJNS7_ILi1EEESI_SI_EEESC_SE_Li256ELb1ELb1ELb1ELb0EEENS1_36VarlenDynamicPersistentTileSchedulerILi128ELi64ELi256ELi256ELb1ELb1ELb0ELb1ELb1ELb1EEEEEEEEEvNT_6ParamsE)
        /*004c*/ 	.short	0x0380
        /*004e*/ 	.short	0x0438


	//----- nvinfo : EIATTR_SW_WAR
	.align		4
.L_332:
        /*0050*/ 	.byte	0x04, 0x36
        /*0052*/ 	.short	(.L_334 - .L_333)
.L_333:
        /*0054*/ 	.word	0x00000008
.L_334:


//--------------------- .nv.callgraph             --------------------------
	.section	.nv.callgraph,"",@"SHT_CUDA_CALLGRAPH"
	.align	4
	.sectionentsize	8
	.align		4
        /*0000*/ 	.word	0x00000000
	.align		4
        /*0004*/ 	.word	0xffffffff
	.align		4
        /*0008*/ 	.word	0x00000000
	.align		4
        /*000c*/ 	.word	0xfffffffe
	.align		4
        /*0010*/ 	.word	0x00000000
	.align		4
        /*0014*/ 	.word	0xfffffffd
	.align		4
        /*0018*/ 	.word	0x00000000
	.align		4
        /*001c*/ 	.word	0xfffffffc


//--------------------- .nv.constant4             --------------------------
	.section	.nv.constant4,"a",@progbits
	.align	8
	.align		8
.nv.constant4:
        /*0000*/ 	.dword	_ZN78_INTERNAL_f5b7be85_42_flash_fwd_hdim192_fp16_paged_split_sm80_cu_49158569_32574cuda3std3__45__cpo5beginE
	.align		8
        /*0008*/ 	.dword	_ZN78_INTERNAL_f5b7be85_42_flash_fwd_hdim192_fp16_paged_split_sm80_cu_49158569_32574cuda3std3__45__cpo3endE
	.align		8
        /*0010*/ 	.dword	_ZN78_INTERNAL_f5b7be85_42_flash_fwd_hdim192_fp16_paged_split_sm80_cu_49158569_32574cuda3std3__45__cpo6cbeginE
	.align		8
        /*0018*/ 	.dword	_ZN78_INTERNAL_f5b7be85_42_flash_fwd_hdim192_fp16_paged_split_sm80_cu_49158569_32574cuda3std3__45__cpo4cendE
	.align		8
        /*0020*/ 	.dword	_ZN78_INTERNAL_f5b7be85_42_flash_fwd_hdim192_fp16_paged_split_sm80_cu_49158569_32574cuda3std3__480_GLOBAL__N__f5b7be85_42_flash_fwd_hdim192_fp16_paged_split_sm80_cu_49158569_32576ignoreE
	.align		8
        /*0028*/ 	.dword	_ZN78_INTERNAL_f5b7be85_42_flash_fwd_hdim192_fp16_paged_split_sm80_cu_49158569_32574cuda3std3__419piecewise_constructE
	.align		8
        /*0030*/ 	.dword	_ZN78_INTERNAL_f5b7be85_42_flash_fwd_hdim192_fp16_paged_split_sm80_cu_49158569_32574cuda3std3__48in_placeE
	.align		8
        /*0038*/ 	.dword	_ZN78_INTERNAL_f5b7be85_42_flash_fwd_hdim192_fp16_paged_split_sm80_cu_49158569_32574cuda3std6ranges3__45__cpo4swapE
	.align		8
        /*0040*/ 	.dword	_ZN78_INTERNAL_f5b7be85_42_flash_fwd_hdim192_fp16_paged_split_sm80_cu_49158569_32574cuda3std6ranges3__45__cpo9iter_moveE
	.align		8
        /*0048*/ 	.dword	_ZN78_INTERNAL_f5b7be85_42_flash_fwd_hdim192_fp16_paged_split_sm80_cu_49158569_32574cute7productE
	.align		8
        /*0050*/ 	.dword	_ZN78_INTERNAL_f5b7be85_42_flash_fwd_hdim192_fp16_paged_split_sm80_cu_49158569_32574cute1_E


//--------------------- .text._ZN7cutlass13device_kernelIN5flash19enable_sm80_to_sm89INS1_16FlashAttnFwdSm80INS1_25CollectiveMainloopFwdSm80ILi8ELi1ELb0EN4cute5tupleIJNS5_1CILi128EEENS7_ILi64EEENS7_ILi192EEEEEELi192ENS_6half_tEfNS_4arch4Sm80ELb0ELb0ELb0ELb0ELb1ELb0ELb1ELb1EEENS1_21CollectiveEpilogueFwdINS6_IJS8_SA_S9_EEENS6_IJNS7_ILi1EEESI_SI_EEESC_SE_Li256ELb0ELb1ELb1ELb0EEENS1_19SingleTileSchedulerILb0ELb1ELb1ELi128EEEEEEEEEvNT_6ParamsE --------------------------
	.section	.text._ZN7cutlass13device_kernelIN5flash19enable_sm80_to_sm89INS1_16FlashAttnFwdSm80INS1_25CollectiveMainloopFwdSm80ILi8ELi1ELb0EN4cute5tupleIJNS5_1CILi128EEENS7_ILi64EEENS7_ILi192EEEEEELi192ENS_6half_tEfNS_4arch4Sm80ELb0ELb0ELb0ELb0ELb1ELb0ELb1ELb1EEENS1_21CollectiveEpilogueFwdINS6_IJS8_SA_S9_EEENS6_IJNS7_ILi1EEESI_SI_EEESC_SE_Li256ELb0ELb1ELb1ELb0EEENS1_19SingleTileSchedulerILb0ELb1ELb1ELi128EEEEEEEEEvNT_6ParamsE,"ax",@progbits
	.align	128
.text._ZN7cutlass13device_kernelIN5flash19enable_sm80_to_sm89INS1_16FlashAttnFwdSm80INS1_25CollectiveMainloopFwdSm80ILi8ELi1ELb0EN4cute5tupleIJNS5_1CILi128EEENS7_ILi64EEENS7_ILi192EEEEEELi192ENS_6half_tEfNS_4arch4Sm80ELb0ELb0ELb0ELb0ELb1ELb0ELb1ELb1EEENS1_21CollectiveEpilogueFwdINS6_IJS8_SA_S9_EEENS6_IJNS7_ILi1EEESI_SI_EEESC_SE_Li256ELb0ELb1ELb1ELb0EEENS1_19SingleTileSchedulerILb0ELb1ELb1ELi128EEEEEEEEEvNT_6ParamsE:
        .type           _ZN7cutlass13device_kernelIN5flash19enable_sm80_to_sm89INS1_16FlashAttnFwdSm80INS1_25CollectiveMainloopFwdSm80ILi8ELi1ELb0EN4cute5tupleIJNS5_1CILi128EEENS7_ILi64EEENS7_ILi192EEEEEELi192ENS_6half_tEfNS_4arch4Sm80ELb0ELb0ELb0ELb0ELb1ELb0ELb1ELb1EEENS1_21CollectiveEpilogueFwdINS6_IJS8_SA_S9_EEENS6_IJNS7_ILi1EEESI_SI_EEESC_SE_Li256ELb0ELb1ELb1ELb0EEENS1_19SingleTileSchedulerILb0ELb1ELb1ELi128EEEEEEEEEvNT_6ParamsE,@function
        .size           _ZN7cutlass13device_kernelIN5flash19enable_sm80_to_sm89INS1_16FlashAttnFwdSm80INS1_25CollectiveMainloopFwdSm80ILi8ELi1ELb0EN4cute5tupleIJNS5_1CILi128EEENS7_ILi64EEENS7_ILi192EEEEEELi192ENS_6half_tEfNS_4arch4Sm80ELb0ELb0ELb0ELb0ELb1ELb0ELb1ELb1EEENS1_21CollectiveEpilogueFwdINS6_IJS8_SA_S9_EEENS6_IJNS7_ILi1EEESI_SI_EEESC_SE_Li256ELb0ELb1ELb1ELb0EEENS1_19SingleTileSchedulerILb0ELb1ELb1ELi128EEEEEEEEEvNT_6ParamsE,(.L_x_18 - _ZN7cutlass13device_kernelIN5flash19enable_sm80_to_sm89INS1_16FlashAttnFwdSm80INS1_25CollectiveMainloopFwdSm80ILi8ELi1ELb0EN4cute5tupleIJNS5_1CILi128EEENS7_ILi64EEENS7_ILi192EEEEEELi192ENS_6half_tEfNS_4arch4Sm80ELb0ELb0ELb0ELb0ELb1ELb0ELb1ELb1EEENS1_21CollectiveEpilogueFwdINS6_IJS8_SA_S9_EEENS6_IJNS7_ILi1EEESI_SI_EEESC_SE_Li256ELb0ELb1ELb1ELb0EEENS1_19SingleTileSchedulerILb0ELb1ELb1ELi128EEEEEEEEEvNT_6ParamsE)
        .other          _ZN7cutlass13device_kernelIN5flash19enable_sm80_to_sm89INS1_16FlashAttnFwdSm80INS1_25CollectiveMainloopFwdSm80ILi8ELi1ELb0EN4cute5tupleIJNS5_1CILi128EEENS7_ILi64EEENS7_ILi192EEEEEELi192ENS_6half_tEfNS_4arch4Sm80ELb0ELb0ELb0ELb0ELb1ELb0ELb1ELb1EEENS1_21CollectiveEpilogueFwdINS6_IJS8_SA_S9_EEENS6_IJNS7_ILi1EEESI_SI_EEESC_SE_Li256ELb0ELb1ELb1ELb0EEENS1_19SingleTileSchedulerILb0ELb1ELb1ELi128EEEEEEEEEvNT_6ParamsE,@"STO_CUDA_ENTRY STV_DEFAULT"
_ZN7cutlass13device_kernelIN5flash19enable_sm80_to_sm89INS1_16FlashAttnFwdSm80INS1_25CollectiveMainloopFwdSm80ILi8ELi1ELb0EN4cute5tupleIJNS5_1CILi128EEENS7_ILi64EEENS7_ILi192EEEEEELi192ENS_6half_tEfNS_4arch4Sm80ELb0ELb0ELb0ELb0ELb1ELb0ELb1ELb1EEENS1_21CollectiveEpilogueFwdINS6_IJS8_SA_S9_EEENS6_IJNS7_ILi1EEESI_SI_EEESC_SE_Li256ELb0ELb1ELb1ELb0EEENS1_19SingleTileSchedulerILb0ELb1ELb1ELi128EEEEEEEEEvNT_6ParamsE:
[----:B------:R-:W-:Y:S01]  /*0000*/  LDC R1, c[0x0][0x37c] ;  /* 0x0000df00ff017b82 */ /* 0x000fe20000000800 */
[----:B------:R-:W-:Y:S05]  /*0010*/  EXIT ;  /* 0x000000000000794d */ /* 0x000fea0003800000 */
.L_x_0:
[----:B------:R-:W-:-:S00]  /*0020*/  BRA `(.L_x_0) ;  /* 0xfffffffc00fc7947 */ /* 0x000fc0000383ffff */
[----:B------:R-:W-:-:S00]  /*0030*/  NOP ;  /* 0x0000000000007918 */ /* 0x000fc00000000000 */
        /* <DEDUP_REMOVED lines=12> */
.L_x_18:


//--------------------- .text._ZN7cutlass13device_kernelIN5flash19enable_sm80_to_sm89INS1_16FlashAttnFwdSm80INS1_25CollectiveMainloopFwdSm80ILi8ELi1ELb0EN4cute5tupleIJNS5_1CILi128EEENS7_ILi64EEENS7_ILi192EEEEEELi192ENS_6half_tEfNS_4arch4Sm80ELb0ELb0ELb0ELb1ELb1ELb0ELb1ELb1EEENS1_21CollectiveEpilogueFwdINS6_IJS8_SA_S9_EEENS6_IJNS7_ILi1EEESI_SI_EEESC_SE_Li256ELb1ELb1ELb1ELb0EEENS1_36VarlenDynamicPersistentTileSchedulerILi128ELi64ELi256ELi256ELb1ELb1ELb0ELb0ELb1ELb1EEEEEEEEEvNT_6ParamsE --------------------------
	.section	.text._ZN7cutlass13device_kernelIN5flash19enable_sm80_to_sm89INS1_16FlashAttnFwdSm80INS1_25CollectiveMainloopFwdSm80ILi8ELi1ELb0EN4cute5tupleIJNS5_1CILi128EEENS7_ILi64EEENS7_ILi192EEEEEELi192ENS_6half_tEfNS_4arch4Sm80ELb0ELb0ELb0ELb1ELb1ELb0ELb1ELb1EEENS1_21CollectiveEpilogueFwdINS6_IJS8_SA_S9_EEENS6_IJNS7_ILi1EEESI_SI_EEESC_SE_Li256ELb1ELb1ELb1ELb0EEENS1_36VarlenDynamicPersistentTileSchedulerILi128ELi64ELi256ELi256ELb1ELb1ELb0ELb0ELb1ELb1EEEEEEEEEvNT_6ParamsE,"ax",@progbits
	.align	128
.text._ZN7cutlass13device_kernelIN5flash19enable_sm80_to_sm89INS1_16FlashAttnFwdSm80INS1_25CollectiveMainloopFwdSm80ILi8ELi1ELb0EN4cute5tupleIJNS5_1CILi128EEENS7_ILi64EEENS7_ILi192EEEEEELi192ENS_6half_tEfNS_4arch4Sm80ELb0ELb0ELb0ELb1ELb1ELb0ELb1ELb1EEENS1_21CollectiveEpilogueFwdINS6_IJS8_SA_S9_EEENS6_IJNS7_ILi1EEESI_SI_EEESC_SE_Li256ELb1ELb1ELb1ELb0EEENS1_36VarlenDynamicPersistentTileSchedulerILi128ELi64ELi256ELi256ELb1ELb1ELb0ELb0ELb1ELb1EEEEEEEEEvNT_6ParamsE:
        .type           _ZN7cutlass13device_kernelIN5flash19enable_sm80_to_sm89INS1_16FlashAttnFwdSm80INS1_25CollectiveMainloopFwdSm80ILi8ELi1ELb0EN4cute5tupleIJNS5_1CILi128EEENS7_ILi64EEENS7_ILi192EEEEEELi192ENS_6half_tEfNS_4arch4Sm80ELb0ELb0ELb0ELb1ELb1ELb0ELb1ELb1EEENS1_21CollectiveEpilogueFwdINS6_IJS8_SA_S9_EEENS6_IJNS7_ILi1EEESI_SI_EEESC_SE_Li256ELb1ELb1ELb1ELb0EEENS1_36VarlenDynamicPersistentTileSchedulerILi128ELi64ELi256ELi256ELb1ELb1ELb0ELb0ELb1ELb1EEEEEEEEEvNT_6ParamsE,@function
        .size           _ZN7cutlass13device_kernelIN5flash19enable_sm80_to_sm89INS1_16FlashAttnFwdSm80INS1_25CollectiveMainloopFwdSm80ILi8ELi1ELb0EN4cute5tupleIJNS5_1CILi128EEENS7_ILi64EEENS7_ILi192EEEEEELi192ENS_6half_tEfNS_4arch4Sm80ELb0ELb0ELb0ELb1ELb1ELb0ELb1ELb1EEENS1_21CollectiveEpilogueFwdINS6_IJS8_SA_S9_EEENS6_IJNS7_ILi1EEESI_SI_EEESC_SE_Li256ELb1ELb1ELb1ELb0EEENS1_36VarlenDynamicPersistentTileSchedulerILi128ELi64ELi256ELi256ELb1ELb1ELb0ELb0ELb1ELb1EEEEEEEEEvNT_6ParamsE,(.L_x_19 - _ZN7cutlass13device_kernelIN5flash19enable_sm80_to_sm89INS1_16FlashAttnFwdSm80INS1_25CollectiveMainloopFwdSm80ILi8ELi1ELb0EN4cute5tupleIJNS5_1CILi128EEENS7_ILi64EEENS7_ILi192EEEEEELi192ENS_6half_tEfNS_4arch4Sm80ELb0ELb0ELb0ELb1ELb1ELb0ELb1ELb1EEENS1_21CollectiveEpilogueFwdINS6_IJS8_SA_S9_EEENS6_IJNS7_ILi1EEESI_SI_EEESC_SE_Li256ELb1ELb1ELb1ELb0EEENS1_36VarlenDynamicPersistentTileSchedulerILi128ELi64ELi256ELi256ELb1ELb1ELb0ELb0ELb1ELb1EEEEEEEEEvNT_6ParamsE)
        .other          _ZN7cutlass13device_kernelIN5flash19enable_sm80_to_sm89INS1_16FlashAttnFwdSm80INS1_25CollectiveMainloopFwdSm80ILi8ELi1ELb0EN4cute5tupleIJNS5_1CILi128EEENS7_ILi64EEENS7_ILi192EEEEEELi192ENS_6half_tEfNS_4arch4Sm80ELb0ELb0ELb0ELb1ELb1ELb0ELb1ELb1EEENS1_21CollectiveEpilogueFwdINS6_IJS8_SA_S9_EEENS6_IJNS7_ILi1EEESI_SI_EEESC_SE_Li256ELb1ELb1ELb1ELb0EEENS1_36VarlenDynamicPersistentTileSchedulerILi128ELi64ELi256ELi256ELb1ELb1ELb0ELb0ELb1ELb1EEEEEEEEEvNT_6ParamsE,@"STO_CUDA_ENTRY STV_DEFAULT"
_ZN7cutlass13device_kernelIN5flash19enable_sm80_to_sm89INS1_16FlashAttnFwdSm80INS1_25CollectiveMainloopFwdSm80ILi8ELi1ELb0EN4cute5tupleIJNS5_1CILi128EEENS7_ILi64EEENS7_ILi192EEEEEELi192ENS_6half_tEfNS_4arch4Sm80ELb0ELb0ELb0ELb1ELb1ELb0ELb1ELb1EEENS1_21CollectiveEpilogueFwdINS6_IJS8_SA_S9_EEENS6_IJNS7_ILi1EEESI_SI_EEESC_SE_Li256ELb1ELb1ELb1ELb0EEENS1_36VarlenDynamicPersistentTileSchedulerILi128ELi64ELi256ELi256ELb1ELb1ELb0ELb0ELb1ELb1EEEEEEEEEvNT_6ParamsE:
[----:B------:R-:W-:Y:S01]  /*0000*/  LDC R1, c[0x0][0x37c] ;  /* 0x0000df00ff017b82 */ /* 0x000fe20000000800 */
[----:B------:R-:W-:Y:S05]  /*0010*/  EXIT ;  /* 0x000000000000794d */ /* 0x000fea0003800000 */
.L_x_1:
        /* <DEDUP_REMOVED lines=14> */
.L_x_19:


//--------------------- .text._ZN7cutlass13device_kernelIN5flash19enable_sm80_to_sm89INS1_16FlashAttnFwdSm80INS1_25CollectiveMainloopFwdSm80ILi8ELi1ELb0EN4cute5tupleIJNS5_1CILi128EEENS7_ILi64EEENS7_ILi192EEEEEELi192ENS_6half_tEfNS_4arch4Sm80ELb0ELb0ELb0ELb1ELb1ELb1ELb1ELb1EEENS1_21CollectiveEpilogueFwdINS6_IJS8_SA_S9_EEENS6_IJNS7_ILi1EEESI_SI_EEESC_SE_Li256ELb1ELb1ELb1ELb0EEENS1_36VarlenDynamicPersistentTileSchedulerILi128ELi64ELi256ELi256ELb1ELb1ELb0ELb0ELb1ELb1EEEEEEEEEvNT_6ParamsE --------------------------
	.section	.text._ZN7cutlass13device_kernelIN5flash19enable_sm80_to_sm89INS1_16FlashAttnFwdSm80INS1_25CollectiveMainloopFwdSm80ILi8ELi1ELb0EN4cute5tupleIJNS5_1CILi128EEENS7_ILi64EEENS7_ILi192EEEEEELi192ENS_6half_tEfNS_4arch4Sm80ELb0ELb0ELb0ELb1ELb1ELb1ELb1ELb1EEENS1_21CollectiveEpilogueFwdINS6_IJS8_SA_S9_EEENS6_IJNS7_ILi1EEESI_SI_EEESC_SE_Li256ELb1ELb1ELb1ELb0EEENS1_36VarlenDynamicPersistentTileSchedulerILi128ELi64ELi256ELi256ELb1ELb1ELb0ELb0ELb1ELb1EEEEEEEEEvNT_6ParamsE,"ax",@progbits
	.align	128
.text._ZN7cutlass13device_kernelIN5flash19enable_sm80_to_sm89INS1_16FlashAttnFwdSm80INS1_25CollectiveMainloopFwdSm80ILi8ELi1ELb0EN4cute5tupleIJNS5_1CILi128EEENS7_ILi64EEENS7_ILi192EEEEEELi192ENS_6half_tEfNS_4arch4Sm80ELb0ELb0ELb0ELb1ELb1ELb1ELb1ELb1EEENS1_21CollectiveEpilogueFwdINS6_IJS8_SA_S9_EEENS6_IJNS7_ILi1EEESI_SI_EEESC_SE_Li256ELb1ELb1ELb1ELb0EEENS1_36VarlenDynamicPersistentTileSchedulerILi128ELi64ELi256ELi256ELb1ELb1ELb0ELb0ELb1ELb1EEEEEEEEEvNT_6ParamsE:
        .type           _ZN7cutlass13device_kernelIN5flash19enable_sm80_to_sm89INS1_16FlashAttnFwdSm80INS1_25CollectiveMainloopFwdSm80ILi8ELi1ELb0EN4cute5tupleIJNS5_1CILi128EEENS7_ILi64EEENS7_ILi192EEEEEELi192ENS_6half_tEfNS_4arch4Sm80ELb0ELb0ELb0ELb1ELb1ELb1ELb1ELb1EEENS1_21CollectiveEpilogueFwdINS6_IJS8_SA_S9_EEENS6_IJNS7_ILi1EEESI_SI_EEESC_SE_Li256ELb1ELb1ELb1ELb0EEENS1_36VarlenDynamicPersistentTileSchedulerILi128ELi64ELi256ELi256ELb1ELb1ELb0ELb0ELb1ELb1EEEEEEEEEvNT_6ParamsE,@function
        .size           _ZN7cutlass13device_kernelIN5flash19enable_sm80_to_sm89INS1_16FlashAttnFwdSm80INS1_25CollectiveMainloopFwdSm80ILi8ELi1ELb0EN4cute5tupleIJNS5_1CILi128EEENS7_ILi64EEENS7_ILi192EEEEEELi192ENS_6half_tEfNS_4arch4Sm80ELb0ELb0ELb0ELb1ELb1ELb1ELb1ELb1EEENS1_21CollectiveEpilogueFwdINS6_IJS8_SA_S9_EEENS6_IJNS7_ILi1EEESI_SI_EEESC_SE_Li256ELb1ELb1ELb1ELb0EEENS1_36VarlenDynamicPersistentTileSchedulerILi128ELi64ELi256ELi256ELb1ELb1ELb0ELb0ELb1ELb1EEEEEEEEEvNT_6ParamsE,(.L_x_20 - _ZN7cutlass13device_kernelIN5flash19enable_sm80_to_sm89INS1_16FlashAttnFwdSm80INS1_25CollectiveMainloopFwdSm80ILi8ELi1ELb0EN4cute5tupleIJNS5_1CILi128EEENS7_ILi64EEENS7_ILi192EEEEEELi192ENS_6half_tEfNS_4arch4Sm80ELb0ELb0ELb0ELb1ELb1ELb1ELb1ELb1EEENS1_21CollectiveEpilogueFwdINS6_IJS8_SA_S9_EEENS6_IJNS7_ILi1EEESI_SI_EEESC_SE_Li256ELb1ELb1ELb1ELb0EEENS1_36VarlenDynamicPersistentTileSchedulerILi128ELi64ELi256ELi256ELb1ELb1ELb0ELb0ELb1ELb1EEEEEEEEEvNT_6ParamsE)
        .other          _ZN7cutlass13device_kernelIN5flash19enable_sm80_to_sm89INS1_16FlashAttnFwdSm80INS1_25CollectiveMainloopFwdSm80ILi8ELi1ELb0EN4cute5tupleIJNS5_1CILi128EEENS7_ILi64EEENS7_ILi192EEEEEELi192ENS_6half_tEfNS_4arch4Sm80ELb0ELb0ELb0ELb1ELb1ELb1ELb1ELb1EEENS1_21CollectiveEpilogueFwdINS6_IJS8_SA_S9_EEENS6_IJNS7_ILi1EEESI_SI_EEESC_SE_Li256ELb1ELb1ELb1ELb0EEENS1_36VarlenDynamicPersistentTileSchedulerILi128ELi64ELi256ELi256ELb1ELb1ELb0ELb0ELb1ELb1EEEEEEEEEvNT_6ParamsE,@"STO_CUDA_ENTRY STV_DEFAULT"
_ZN7cutlass13device_kernelIN5flash19enable_sm80_to_sm89INS1_16FlashAttnFwdSm80INS1_25CollectiveMainloopFwdSm80ILi8ELi1ELb0EN4cute5tupleIJNS5_1CILi128EEENS7_ILi64EEENS7_ILi192EEEEEELi192ENS_6half_tEfNS_4arch4Sm80ELb0ELb0ELb0ELb1ELb1ELb1ELb1ELb1EEENS1_21CollectiveEpilogueFwdINS6_IJS8_SA_S9_EEENS6_IJNS7_ILi1EEESI_SI_EEESC_SE_Li256ELb1ELb1ELb1ELb0EEENS1_36VarlenDynamicPersistentTileSchedulerILi128ELi64ELi256ELi256ELb1ELb1ELb0ELb0ELb1ELb1EEEEEEEEEvNT_6ParamsE:
[----:B------:R-:W-:Y:S01]  /*0000*/  LDC R1, c[0x0][0x37c] ;  /* 0x0000df00ff017b82 */ /* 0x000fe20000000800 */
[----:B------:R-:W-:Y:S05]  /*0010*/  EXIT ;  /* 0x000000000000794d */ /* 0x000fea0003800000 */
.L_x_2:
        /* <DEDUP_REMOVED lines=14> */
.L_x_20:


//--------------------- .text._ZN7cutlass13device_kernelIN5flash19enable_sm80_to_sm89INS1_16FlashAttnFwdSm80INS1_25CollectiveMainloopFwdSm80ILi8ELi1ELb0EN4cute5tupleIJNS5_1CILi128EEENS7_ILi64EEENS7_ILi192EEEEEELi192ENS_6half_tEfNS_4arch4Sm80ELb0ELb1ELb0ELb0ELb1ELb0ELb1ELb1EEENS1_21CollectiveEpilogueFwdINS6_IJS8_SA_S9_EEENS6_IJNS7_ILi1EEESI_SI_EEESC_SE_Li256ELb0ELb1ELb1ELb0EEENS1_19SingleTileSchedulerILb0ELb1ELb1ELi128EEEEEEEEEvNT_6ParamsE --------------------------
	.section	.text._ZN7cutlass13device_kernelIN5flash19enable_sm80_to_sm89INS1_16FlashAttnFwdSm80INS1_25CollectiveMainloopFwdSm80ILi8ELi1ELb0EN4cute5tupleIJNS5_1CILi128EEENS7_ILi64EEENS7_ILi192EEEEEELi192ENS_6half_tEfNS_4arch4Sm80ELb0ELb1ELb0ELb0ELb1ELb0ELb1ELb1EEENS1_21CollectiveEpilogueFwdINS6_IJS8_SA_S9_EEENS6_IJNS7_ILi1EEESI_SI_EEESC_SE_Li256ELb0ELb1ELb1ELb0EEENS1_19SingleTileSchedulerILb0ELb1ELb1ELi128EEEEEEEEEvNT_6ParamsE,"ax",@progbits
	.align	128
.text._ZN7cutlass13device_kernelIN5flash19enable_sm80_to_sm89INS1_16FlashAttnFwdSm80INS1_25CollectiveMainloopFwdSm80ILi8ELi1ELb0EN4cute5tupleIJNS5_1CILi128EEENS7_ILi64EEENS7_ILi192EEEEEELi192ENS_6half_tEfNS_4arch4Sm80ELb0ELb1ELb0ELb0ELb1ELb0ELb1ELb1EEENS1_21CollectiveEpilogueFwdINS6_IJS8_SA_S9_EEENS6_IJNS7_ILi1EEESI_SI_EEESC_SE_Li256ELb0ELb1ELb1ELb0EEENS1_19SingleTileSchedulerILb0ELb1ELb1ELi128EEEEEEEEEvNT_6ParamsE:
        .type           _ZN7cutlass13device_kernelIN5flash19enable_sm80_to_sm89INS1_16FlashAttnFwdSm80INS1_25CollectiveMainloopFwdSm80ILi8ELi1ELb0EN4cute5tupleIJNS5_1CILi128EEENS7_ILi64EEENS7_ILi192EEEEEELi192ENS_6half_tEfNS_4arch4Sm80ELb0ELb1ELb0ELb0ELb1ELb0ELb1ELb1EEENS1_21CollectiveEpilogueFwdINS6_IJS8_SA_S9_EEENS6_IJNS7_ILi1EEESI_SI_EEESC_SE_Li256ELb0ELb1ELb1ELb0EEENS1_19SingleTileSchedulerILb0ELb1ELb1ELi128EEEEEEEEEvNT_6ParamsE,@function
        .size           _ZN7cutlass13device_kernelIN5flash19enable_sm80_to_sm89INS1_16FlashAttnFwdSm80INS1_25CollectiveMainloopFwdSm80ILi8ELi1ELb0EN4cute5tupleIJNS5_1CILi128EEENS7_ILi64EEENS7_ILi192EEEEEELi192ENS_6half_tEfNS_4arch4Sm80ELb0ELb1ELb0ELb0ELb1ELb0ELb1ELb1EEENS1_21CollectiveEpilogueFwdINS6_IJS8_SA_S9_EEENS6_IJNS7_ILi1EEESI_SI_EEESC_SE_Li256ELb0ELb1ELb1ELb0EEENS1_19SingleTileSchedulerILb0ELb1ELb1ELi128EEEEEEEEEvNT_6ParamsE,(.L_x_21 - _ZN7cutlass13device_kernelIN5flash19enable_sm80_to_sm89INS1_16FlashAttnFwdSm80INS1_25CollectiveMainloopFwdSm80ILi8ELi1ELb0EN4cute5tupleIJNS5_1CILi128EEENS7_ILi64EEENS7_ILi192EEEEEELi192ENS_6half_tEfNS_4arch4Sm80ELb0ELb1ELb0ELb0ELb1ELb0ELb1ELb1EEENS1_21CollectiveEpilogueFwdINS6_IJS8_SA_S9_EEENS6_IJNS7_ILi1EEESI_SI_EEESC_SE_Li256ELb0ELb1ELb1ELb0EEENS1_19SingleTileSchedulerILb0ELb1ELb1ELi128EEEEEEEEEvNT_6ParamsE)
        .other          _ZN7cutlass13device_kernelIN5flash19enable_sm80_to_sm89INS1_16FlashAttnFwdSm80INS1_25CollectiveMainloopFwdSm80ILi8ELi1ELb0EN4cute5tupleIJNS5_1CILi128EEENS7_ILi64EEENS7_ILi192EEEEEELi192ENS_6half_tEfNS_4arch4Sm80ELb0ELb1ELb0ELb0ELb1ELb0ELb1ELb1EEENS1_21CollectiveEpilogueFwdINS6_IJS8_SA_S9_EEENS6_IJNS7_ILi1EEESI_SI_EEESC_SE_Li256ELb0ELb1ELb1ELb0EEENS1_19SingleTileSchedulerILb0ELb1ELb1ELi128EEEEEEEEEvNT_6ParamsE,@"STO_CUDA_ENTRY STV_DEFAULT"
_ZN7cutlass13device_kernelIN5flash19enable_sm80_to_sm89INS1_16FlashAttnFwdSm80INS1_25CollectiveMainloopFwdSm80ILi8ELi1ELb0EN4cute5tupleIJNS5_1CILi128EEENS7_ILi64EEENS7_ILi192EEEEEELi192ENS_6half_tEfNS_4arch4Sm80ELb0ELb1ELb0ELb0ELb1ELb0ELb1ELb1EEENS1_21CollectiveEpilogueFwdINS6_IJS8_SA_S9_EEENS6_IJNS7_ILi1EEESI_SI_EEESC_SE_Li256ELb0ELb1ELb1ELb0EEENS1_19SingleTileSchedulerILb0ELb1ELb1ELi128EEEEEEEEEvNT_6ParamsE:
[----:B------:R-:W-:Y:S01]  /*0000*/  LDC R1, c[0x0][0x37c] ;  /* 0x0000df00ff017b82 */ /* 0x000fe20000000800 */
[----:B------:R-:W-:Y:S05]  /*0010*/  EXIT ;  /* 0x000000000000794d */ /* 0x000fea0003800000 */
.L_x_3:
        /* <DEDUP_REMOVED lines=14> */
.L_x_21:


//--------------------- .text._ZN7cutlass13device_kernelIN5flash19enable_sm80_to_sm89INS1_16FlashAttnFwdSm80INS1_25CollectiveMainloopFwdSm80ILi8ELi1ELb0EN4cute5tupleIJNS5_1CILi128EEENS7_ILi64EEENS7_ILi192EEEEEELi192ENS_6half_tEfNS_4arch4Sm80ELb0ELb1ELb0ELb1ELb1ELb0ELb1ELb1EEENS1_21CollectiveEpilogueFwdINS6_IJS8_SA_S9_EEENS6_IJNS7_ILi1EEESI_SI_EEESC_SE_Li256ELb1ELb1ELb1ELb0EEENS1_36VarlenDynamicPersistentTileSchedulerILi128ELi64ELi256ELi256ELb1ELb1ELb0ELb1ELb0ELb1EEEEEEEEEvNT_6ParamsE --------------------------
	.section	.text._ZN7cutlass13device_kernelIN5flash19enable_sm80_to_sm89INS1_16FlashAttnFwdSm80INS1_25CollectiveMainloopFwdSm80ILi8ELi1ELb0EN4cute5tupleIJNS5_1CILi128EEENS7_ILi64EEENS7_ILi192EEEEEELi192ENS_6half_tEfNS_4arch4Sm80ELb0ELb1ELb0ELb1ELb1ELb0ELb1ELb1EEENS1_21CollectiveEpilogueFwdINS6_IJS8_SA_S9_EEENS6_IJNS7_ILi1EEESI_SI_EEESC_SE_Li256ELb1ELb1ELb1ELb0EEENS1_36VarlenDynamicPersistentTileSchedulerILi128ELi64ELi256ELi256ELb1ELb1ELb0ELb1ELb0ELb1EEEEEEEEEvNT_6ParamsE,"ax",@progbits
	.align	128
.text._ZN7cutlass13device_kernelIN5flash19enable_sm80_to_sm89INS1_16FlashAttnFwdSm80INS1_25CollectiveMainloopFwdSm80ILi8ELi1ELb0EN4cute5tupleIJNS5_1CILi128EEENS7_ILi64EEENS7_ILi192EEEEEELi192ENS_6half_tEfNS_4arch4Sm80ELb0ELb1ELb0ELb1ELb1ELb0ELb1ELb1EEENS1_21CollectiveEpilogueFwdINS6_IJS8_SA_S9_EEENS6_IJNS7_ILi1EEESI_SI_EEESC_SE_Li256ELb1ELb1ELb1ELb0EEENS1_36VarlenDynamicPersistentTileSchedulerILi128ELi64ELi256ELi256ELb1ELb1ELb0ELb1ELb0ELb1EEEEEEEEEvNT_6ParamsE:
        .type           _ZN7cutlass13device_kernelIN5flash19enable_sm80_to_sm89INS1_16FlashAttnFwdSm80INS1_25CollectiveMainloopFwdSm80ILi8ELi1ELb0EN4cute5tupleIJNS5_1CILi128EEENS7_ILi64EEENS7_ILi192EEEEEELi192ENS_6half_tEfNS_4arch4Sm80ELb0ELb1ELb0ELb1ELb1ELb0ELb1ELb1EEENS1_21CollectiveEpilogueFwdINS6_IJS8_SA_S9_EEENS6_IJNS7_ILi1EEESI_SI_EEESC_SE_Li256ELb1ELb1ELb1ELb0EEENS1_36VarlenDynamicPersistentTileSchedulerILi128ELi64ELi256ELi256ELb1ELb1ELb0ELb1ELb0ELb1EEEEEEEEEvNT_6ParamsE,@function
        .size           _ZN7cutlass13device_kernelIN5flash19enable_sm80_to_sm89INS1_16FlashAttnFwdSm80INS1_25CollectiveMainloopFwdSm80ILi8ELi1ELb0EN4cute5tupleIJNS5_1CILi128EEENS7_ILi64EEENS7_ILi192EEEEEELi192ENS_6half_tEfNS_4arch4Sm80ELb0ELb1ELb0ELb1ELb1ELb0ELb1ELb1EEENS1_21CollectiveEpilogueFwdINS6_IJS8_SA_S9_EEENS6_IJNS7_ILi1EEESI_SI_EEESC_SE_Li256ELb1ELb1ELb1ELb0EEENS1_36VarlenDynamicPersistentTileSchedulerILi128ELi64ELi256ELi256ELb1ELb1ELb0ELb1ELb0ELb1EEEEEEEEEvNT_6ParamsE,(.L_x_22 - _ZN7cutlass13device_kernelIN5flash19enable_sm80_to_sm89INS1_16FlashAttnFwdSm80INS1_25CollectiveMainloopFwdSm80ILi8ELi1ELb0EN4cute5tupleIJNS5_1CILi128EEENS7_ILi64EEENS7_ILi192EEEEEELi192ENS_6half_tEfNS_4arch4Sm80ELb0ELb1ELb0ELb1ELb1ELb0ELb1ELb1EEENS1_21CollectiveEpilogueFwdINS6_IJS8_SA_S9_EEENS6_IJNS7_ILi1EEESI_SI_EEESC_SE_Li256ELb1ELb1ELb1ELb0EEENS1_36VarlenDynamicPersistentTileSchedulerILi128ELi64ELi256ELi256ELb1ELb1ELb0ELb1ELb0ELb1EEEEEEEEEvNT_6ParamsE)
        .other          _ZN7cutlass13device_kernelIN5flash19enable_sm80_to_sm89INS1_16FlashAttnFwdSm80INS1_25CollectiveMainloopFwdSm80ILi8ELi1ELb0EN4cute5tupleIJNS5_1CILi128EEENS7_ILi64EEENS7_ILi192EEEEEELi192ENS_6half_tEfNS_4arch4Sm80ELb0ELb1ELb0ELb1ELb1ELb0ELb1ELb1EEENS1_21CollectiveEpilogueFwdINS6_IJS8_SA_S9_EEENS6_IJNS7_ILi1EEESI_SI_EEESC_SE_Li256ELb1ELb1ELb1ELb0EEENS1_36VarlenDynamicPersistentTileSchedulerILi128ELi64ELi256ELi256ELb1ELb1ELb0ELb1ELb0ELb1EEEEEEEEEvNT_6ParamsE,@"STO_CUDA_ENTRY STV_DEFAULT"
_ZN7cutlass13device_kernelIN5flash19enable_sm80_to_sm89INS1_16FlashAttnFwdSm80INS1_25CollectiveMainloopFwdSm80ILi8ELi1ELb0EN4cute5tupleIJNS5_1CILi128EEENS7_ILi64EEENS7_ILi192EEEEEELi192ENS_6half_tEfNS_4arch4Sm80ELb0ELb1ELb0ELb1ELb1ELb0ELb1ELb1EEENS1_21CollectiveEpilogueFwdINS6_IJS8_SA_S9_EEENS6_IJNS7_ILi1EEESI_SI_EEESC_SE_Li256ELb1ELb1ELb1ELb0EEENS1_36VarlenDynamicPersistentTileSchedulerILi128ELi64ELi256ELi256ELb1ELb1ELb0ELb1ELb0ELb1EEEEEEEEEvNT_6ParamsE:
[----:B------:R-:W-:Y:S01]  /*0000*/  LDC R1, c[0x0][0x37c] ;  /* 0x0000df00ff017b82 */ /* 0x000fe20000000800 */
[----:B------:R-:W-:Y:S05]  /*0010*/  EXIT ;  /* 0x000000000000794d */ /* 0x000fea0003800000 */
.L_x_4:
        /* <DEDUP_REMOVED lines=14> */
.L_x_22:


//--------------------- .text._ZN7cutlass13device_kernelIN5flash19enable_sm80_to_sm89INS1_16FlashAttnFwdSm80INS1_25CollectiveMainloopFwdSm80ILi8ELi1ELb0EN4cute5tupleIJNS5_1CILi128EEENS7_ILi64EEENS7_ILi192EEEEEELi192ENS_6half_tEfNS_4arch4Sm80ELb0ELb1ELb0ELb1ELb1ELb1ELb1ELb1EEENS1_21CollectiveEpilogueFwdINS6_IJS8_SA_S9_EEENS6_IJNS7_ILi1EEESI_SI_EEESC_SE_Li256ELb1ELb1ELb1ELb0EEENS1_36VarlenDynamicPersistentTileSchedulerILi128ELi64ELi256ELi256ELb1ELb1ELb0ELb1ELb0ELb1EEEEEEEEEvNT_6ParamsE --------------------------
	.section	.text._ZN7cutlass13device_kernelIN5flash19enable_sm80_to_sm89INS1_16FlashAttnFwdSm80INS1_25CollectiveMainloopFwdSm80ILi8ELi1ELb0EN4cute5tupleIJNS5_1CILi128EEENS7_ILi64EEENS7_ILi192EEEEEELi192ENS_6half_tEfNS_4arch4Sm80ELb0ELb1ELb0ELb1ELb1ELb1ELb1ELb1EEENS1_21CollectiveEpilogueFwdINS6_IJS8_SA_S9_EEENS6_IJNS7_ILi1EEESI_SI_EEESC_SE_Li256ELb1ELb1ELb1ELb0EEENS1_36VarlenDynamicPersistentTileSchedulerILi128ELi64ELi256ELi256ELb1ELb1ELb0ELb1ELb0ELb1EEEEEEEEEvNT_6ParamsE,"ax",@progbits
	.align	128
.text._ZN7cutlass13device_kernelIN5flash19enable_sm80_to_sm89INS1_16FlashAttnFwdSm80INS1_25CollectiveMainloopFwdSm80ILi8ELi1ELb0EN4cute5tupleIJNS5_1CILi128EEENS7_ILi64EEENS7_ILi192EEEEEELi192ENS_6half_tEfNS_4arch4Sm80ELb0ELb1ELb0ELb1ELb1ELb1ELb1ELb1EEENS1_21CollectiveEpilogueFwdINS6_IJS8_SA_S9_EEENS6_IJNS7_ILi1EEESI_SI_EEESC_SE_Li256ELb1ELb1ELb1ELb0EEENS1_36VarlenDynamicPersistentTileSchedulerILi128ELi64ELi256ELi256ELb1ELb1ELb0ELb1ELb0ELb1EEEEEEEEEvNT_6ParamsE:
        .type           _ZN7cutlass13device_kernelIN5flash19enable_sm80_to_sm89INS1_16FlashAttnFwdSm80INS1_25CollectiveMainloopFwdSm80ILi8ELi1ELb0EN4cute5tupleIJNS5_1CILi128EEENS7_ILi64EEENS7_ILi192EEEEEELi192ENS_6half_tEfNS_4arch4Sm80ELb0ELb1ELb0ELb1ELb1ELb1ELb1ELb1EEENS1_21CollectiveEpilogueFwdINS6_IJS8_SA_S9_EEENS6_IJNS7_ILi1EEESI_SI_EEESC_SE_Li256ELb1ELb1ELb1ELb0EEENS1_36VarlenDynamicPersistentTileSchedulerILi128ELi64ELi256ELi256ELb1ELb1ELb0ELb1ELb0ELb1EEEEEEEEEvNT_6ParamsE,@function
        .size           _ZN7cutlass13device_kernelIN5flash19enable_sm80_to_sm89INS1_16FlashAttnFwdSm80INS1_25CollectiveMainloopFwdSm80ILi8ELi1ELb0EN4cute5tupleIJNS5_1CILi128EEENS7_ILi64EEENS7_ILi192EEEEEELi192ENS_6half_tEfNS_4arch4Sm80ELb0ELb1ELb0ELb1ELb1ELb1ELb1ELb1EEENS1_21CollectiveEpilogueFwdINS6_IJS8_SA_S9_EEENS6_IJNS7_ILi1EEESI_SI_EEESC_SE_Li256ELb1ELb1ELb1ELb0EEENS1_36VarlenDynamicPersistentTileSchedulerILi128ELi64ELi256ELi256ELb1ELb1ELb0ELb1ELb0ELb1EEEEEEEEEvNT_6ParamsE,(.L_x_23 - _ZN7cutlass13device_kernelIN5flash19enable_sm80_to_sm89INS1_16FlashAttnFwdSm80INS1_25CollectiveMainloopFwdSm80ILi8ELi1ELb0EN4cute5tupleIJNS5_1CILi128EEENS7_ILi64EEENS7_ILi192EEEEEELi192ENS_6half_tEfNS_4arch4Sm80ELb0ELb1ELb0ELb1ELb1ELb1ELb1ELb1EEENS1_21CollectiveEpilogueFwdINS6_IJS8_SA_S9_EEENS6_IJNS7_ILi1EEESI_SI_EEESC_SE_Li256ELb1ELb1ELb1ELb0EEENS1_36VarlenDynamicPersistentTileSchedulerILi128ELi64ELi256ELi256ELb1ELb1ELb0ELb1ELb0ELb1EEEEEEEEEvNT_6ParamsE)
        .other          _ZN7cutlass13device_kernelIN5flash19enable_sm80_to_sm89INS1_16FlashAttnFwdSm80INS1_25CollectiveMainloopFwdSm80ILi8ELi1ELb0EN4cute5tupleIJNS5_1CILi128EEENS7_ILi64EEENS7_ILi192EEEEEELi192ENS_6half_tEfNS_4arch4Sm80ELb0ELb1ELb0ELb1ELb1ELb1ELb1ELb1EEENS1_21CollectiveEpilogueFwdINS6_IJS8_SA_S9_EEENS6_IJNS7_ILi1EEESI_SI_EEESC_SE_Li256ELb1ELb1ELb1ELb0EEENS1_36VarlenDynamicPersistentTileSchedulerILi128ELi64ELi256ELi256ELb1ELb1ELb0ELb1ELb0ELb1EEEEEEEEEvNT_6ParamsE,@"STO_CUDA_ENTRY STV_DEFAULT"
_ZN7cutlass13device_kernelIN5flash19enable_sm80_to_sm89INS1_16FlashAttnFwdSm80INS1_25CollectiveMainloopFwdSm80ILi8ELi1ELb0EN4cute5tupleIJNS5_1CILi128EEENS7_ILi64EEENS7_ILi192EEEEEELi192ENS_6half_tEfNS_4arch4Sm80ELb0ELb1ELb0ELb1ELb1ELb1ELb1ELb1EEENS1_21CollectiveEpilogueFwdINS6_IJS8_SA_S9_EEENS6_IJNS7_ILi1EEESI_SI_EEESC_SE_Li256ELb1ELb1ELb1ELb0EEENS1_36VarlenDynamicPersistentTileSchedulerILi128ELi64ELi256ELi256ELb1ELb1ELb0ELb1ELb0ELb1EEEEEEEEEvNT_6ParamsE:
[----:B------:R-:W-:Y:S01]  /*0000*/  LDC R1, c[0x0][0x37c] ;  /* 0x0000df00ff017b82 */ /* 0x000fe20000000800 */
[----:B------:R-:W-:Y:S05]  /*0010*/  EXIT ;  /* 0x000000000000794d */ /* 0x000fea0003800000 */
.L_x_5:
        /* <DEDUP_REMOVED lines=14> */
.L_x_23:


//--------------------- .text._ZN7cutlass13device_kernelIN5flash19enable_sm80_to_sm89INS1_16FlashAttnFwdSm80INS1_25CollectiveMainloopFwdSm80ILi8ELi1ELb0EN4cute5tupleIJNS5_1CILi128EEENS7_ILi64EEENS7_ILi192EEEEEELi192ENS_6half_tEfNS_4arch4Sm80ELb1ELb0ELb0ELb0ELb1ELb0ELb1ELb1EEENS1_21CollectiveEpilogueFwdINS6_IJS8_SA_S9_EEENS6_IJNS7_ILi1EEESI_SI_EEESC_SE_Li256ELb0ELb1ELb1ELb0EEENS1_30DynamicPersistentTileSchedulerILi256ELi256ELb1ELb1ELb0EEEEEEEEEvNT_6ParamsE --------------------------
	.section	.text._ZN7cutlass13device_kernelIN5flash19enable_sm80_to_sm89INS1_16FlashAttnFwdSm80INS1_25CollectiveMainloopFwdSm80ILi8ELi1ELb0EN4cute5tupleIJNS5_1CILi128EEENS7_ILi64EEENS7_ILi192EEEEEELi192ENS_6half_tEfNS_4arch4Sm80ELb1ELb0ELb0ELb0ELb1ELb0ELb1ELb1EEENS1_21CollectiveEpilogueFwdINS6_IJS8_SA_S9_EEENS6_IJNS7_ILi1EEESI_SI_EEESC_SE_Li256ELb0ELb1ELb1ELb0EEENS1_30DynamicPersistentTileSchedulerILi256ELi256ELb1ELb1ELb0EEEEEEEEEvNT_6ParamsE,"ax",@progbits
	.align	128
.text._ZN7cutlass13device_kernelIN5flash19enable_sm80_to_sm89INS1_16FlashAttnFwdSm80INS1_25CollectiveMainloopFwdSm80ILi8ELi1ELb0EN4cute5tupleIJNS5_1CILi128EEENS7_ILi64EEENS7_ILi192EEEEEELi192ENS_6half_tEfNS_4arch4Sm80ELb1ELb0ELb0ELb0ELb1ELb0ELb1ELb1EEENS1_21CollectiveEpilogueFwdINS6_IJS8_SA_S9_EEENS6_IJNS7_ILi1EEESI_SI_EEESC_SE_Li256ELb0ELb1ELb1ELb0EEENS1_30DynamicPersistentTileSchedulerILi256ELi256ELb1ELb1ELb0EEEEEEEEEvNT_6ParamsE:
        .type           _ZN7cutlass13device_kernelIN5flash19enable_sm80_to_sm89INS1_16FlashAttnFwdSm80INS1_25CollectiveMainloopFwdSm80ILi8ELi1ELb0EN4cute5tupleIJNS5_1CILi128EEENS7_ILi64EEENS7_ILi192EEEEEELi192ENS_6half_tEfNS_4arch4Sm80ELb1ELb0ELb0ELb0ELb1ELb0ELb1ELb1EEENS1_21CollectiveEpilogueFwdINS6_IJS8_SA_S9_EEENS6_IJNS7_ILi1EEESI_SI_EEESC_SE_Li256ELb0ELb1ELb1ELb0EEENS1_30DynamicPersistentTileSchedulerILi256ELi256ELb1ELb1ELb0EEEEEEEEEvNT_6ParamsE,@function
        .size           _ZN7cutlass13device_kernelIN5flash19enable_sm80_to_sm89INS1_16FlashAttnFwdSm80INS1_25CollectiveMainloopFwdSm80ILi8ELi1ELb0EN4cute5tupleIJNS5_1CILi128EEENS7_ILi64EEENS7_ILi192EEEEEELi192ENS_6half_tEfNS_4arch4Sm80ELb1ELb0ELb0ELb0ELb1ELb0ELb1ELb1EEENS1_21CollectiveEpilogueFwdINS6_IJS8_SA_S9_EEENS6_IJNS7_ILi1EEESI_SI_EEESC_SE_Li256ELb0ELb1ELb1ELb0EEENS1_30DynamicPersistentTileSchedulerILi256ELi256ELb1ELb1ELb0EEEEEEEEEvNT_6ParamsE,(.L_x_24 - _ZN7cutlass13device_kernelIN5flash19enable_sm80_to_sm89INS1_16FlashAttnFwdSm80INS1_25CollectiveMainloopFwdSm80ILi8ELi1ELb0EN4cute5tupleIJNS5_1CILi128EEENS7_ILi64EEENS7_ILi192EEEEEELi192ENS_6half_tEfNS_4arch4Sm80ELb1ELb0ELb0ELb0ELb1ELb0ELb1ELb1EEENS1_21CollectiveEpilogueFwdINS6_IJS8_SA_S9_EEENS6_IJNS7_ILi1EEESI_SI_EEESC_SE_Li256ELb0ELb1ELb1ELb0EEENS1_30DynamicPersistentTileSchedulerILi256ELi256ELb1ELb1ELb0EEEEEEEEEvNT_6ParamsE)
        .other          _ZN7cutlass13device_kernelIN5flash19enable_sm80_to_sm89INS1_16FlashAttnFwdSm80INS1_25CollectiveMainloopFwdSm80ILi8ELi1ELb0EN4cute5tupleIJNS5_1CILi128EEENS7_ILi64EEENS7_ILi192EEEEEELi192ENS_6half_tEfNS_4arch4Sm80ELb1ELb0ELb0ELb0ELb1ELb0ELb1ELb1EEENS1_21CollectiveEpilogueFwdINS6_IJS8_SA_S9_EEENS6_IJNS7_ILi1EEESI_SI_EEESC_SE_Li256ELb0ELb1ELb1ELb0EEENS1_30DynamicPersistentTileSchedulerILi256ELi256ELb1ELb1ELb0EEEEEEEEEvNT_6ParamsE,@"STO_CUDA_ENTRY STV_DEFAULT"
_ZN7cutlass13device_kernelIN5flash19enable_sm80_to_sm89INS1_16FlashAttnFwdSm80INS1_25CollectiveMainloopFwdSm80ILi8ELi1ELb0EN4cute5tupleIJNS5_1CILi128EEENS7_ILi64EEENS7_ILi192EEEEEELi192ENS_6half_tEfNS_4arch4Sm80ELb1ELb0ELb0ELb0ELb1ELb0ELb1ELb1EEENS1_21CollectiveEpilogueFwdINS6_IJS8_SA_S9_EEENS6_IJNS7_ILi1EEESI_SI_EEESC_SE_Li256ELb0ELb1ELb1ELb0EEENS1_30DynamicPersistentTileSchedulerILi256ELi256ELb1ELb1ELb0EEEEEEEEEvNT_6ParamsE:
[----:B------:R-:W-:Y:S01]  /*0000*/  LDC R1, c[0x0][0x37c] ;  /* 0x0000df00ff017b82 */ /* 0x000fe20000000800 */
[----:B------:R-:W-:Y:S05]  /*0010*/  EXIT ;  /* 0x000000000000794d */ /* 0x000fea0003800000 */
.L_x_6:
        /* <DEDUP_REMOVED lines=14> */
.L_x_24:


//--------------------- .text._ZN7cutlass13device_kernelIN5flash19enable_sm80_to_sm89INS1_16FlashAttnFwdSm80INS1_25CollectiveMainloopFwdSm80ILi8ELi1ELb0EN4cute5tupleIJNS5_1CILi128EEENS7_ILi64EEENS7_ILi192EEEEEELi192ENS_6half_tEfNS_4arch4Sm80ELb1ELb0ELb0ELb1ELb1ELb0ELb1ELb1EEENS1_21CollectiveEpilogueFwdINS6_IJS8_SA_S9_EEENS6_IJNS7_ILi1EEESI_SI_EEESC_SE_Li256ELb1ELb1ELb1ELb0EEENS1_36VarlenDynamicPersistentTileSchedulerILi128ELi64ELi256ELi256ELb1ELb1ELb0ELb1ELb1ELb1EEEEEEEEEvNT_6ParamsE --------------------------
	.section	.text._ZN7cutlass13device_kernelIN5flash19enable_sm80_to_sm89INS1_16FlashAttnFwdSm80INS1_25CollectiveMainloopFwdSm80ILi8ELi1ELb0EN4cute5tupleIJNS5_1CILi128EEENS7_ILi64EEENS7_ILi192EEEEEELi192ENS_6half_tEfNS_4arch4Sm80ELb1ELb0ELb0ELb1ELb1ELb0ELb1ELb1EEENS1_21CollectiveEpilogueFwdINS6_IJS8_SA_S9_EEENS6_IJNS7_ILi1EEESI_SI_EEESC_SE_Li256ELb1ELb1ELb1ELb0EEENS1_36VarlenDynamicPersistentTileSchedulerILi128ELi64ELi256ELi256ELb1ELb1ELb0ELb1ELb1ELb1EEEEEEEEEvNT_6ParamsE,"ax",@progbits
	.align	128
.text._ZN7cutlass13device_kernelIN5flash19enable_sm80_to_sm89INS1_16FlashAttnFwdSm80INS1_25CollectiveMainloopFwdSm80ILi8ELi1ELb0EN4cute5tupleIJNS5_1CILi128EEENS7_ILi64EEENS7_ILi192EEEEEELi192ENS_6half_tEfNS_4arch4Sm80ELb1ELb0ELb0ELb1ELb1ELb0ELb1ELb1EEENS1_21CollectiveEpilogueFwdINS6_IJS8_SA_S9_EEENS6_IJNS7_ILi1EEESI_SI_EEESC_SE_Li256ELb1ELb1ELb1ELb0EEENS1_36VarlenDynamicPersistentTileSchedulerILi128ELi64ELi256ELi256ELb1ELb1ELb0ELb1ELb1ELb1EEEEEEEEEvNT_6ParamsE:
        .type           _ZN7cutlass13device_kernelIN5flash19enable_sm80_to_sm89INS1_16FlashAttnFwdSm80INS1_25CollectiveMainloopFwdSm80ILi8ELi1ELb0EN4cute5tupleIJNS5_1CILi128EEENS7_ILi64EEENS7_ILi192EEEEEELi192ENS_6half_tEfNS_4arch4Sm80ELb1ELb0ELb0ELb1ELb1ELb0ELb1ELb1EEENS1_21CollectiveEpilogueFwdINS6_IJS8_SA_S9_EEENS6_IJNS7_ILi1EEESI_SI_EEESC_SE_Li256ELb1ELb1ELb1ELb0EEENS1_36VarlenDynamicPersistentTileSchedulerILi128ELi64ELi256ELi256ELb1ELb1ELb0ELb1ELb1ELb1EEEEEEEEEvNT_6ParamsE,@function
        .size           _ZN7cutlass13device_kernelIN5flash19enable_sm80_to_sm89INS1_16FlashAttnFwdSm80INS1_25CollectiveMainloopFwdSm80ILi8ELi1ELb0EN4cute5tupleIJNS5_1CILi128EEENS7_ILi64EEENS7_ILi192EEEEEELi192ENS_6half_tEfNS_4arch4Sm80ELb1ELb0ELb0ELb1ELb1ELb0ELb1ELb1EEENS1_21CollectiveEpilogueFwdINS6_IJS8_SA_S9_EEENS6_IJNS7_ILi1EEESI_SI_EEESC_SE_Li256ELb1ELb1ELb1ELb0EEENS1_36VarlenDynamicPersistentTileSchedulerILi128ELi64ELi256ELi256ELb1ELb1ELb0ELb1ELb1ELb1EEEEEEEEEvNT_6ParamsE,(.L_x_25 - _ZN7cutlass13device_kernelIN5flash19enable_sm80_to_sm89INS1_16FlashAttnFwdSm80INS1_25CollectiveMainloopFwdSm80ILi8ELi1ELb0EN4cute5tupleIJNS5_1CILi128EEENS7_ILi64EEENS7_ILi192EEEEEELi192ENS_6half_tEfNS_4arch4Sm80ELb1ELb0ELb0ELb1ELb1ELb0ELb1ELb1EEENS1_21CollectiveEpilogueFwdINS6_IJS8_SA_S9_EEENS6_IJNS7_ILi1EEESI_SI_EEESC_SE_Li256ELb1ELb1ELb1ELb0EEENS1_36VarlenDynamicPersistentTileSchedulerILi128ELi64ELi256ELi256ELb1ELb1ELb0ELb1ELb1ELb1EEEEEEEEEvNT_6ParamsE)
        .other          _ZN7cutlass13device_kernelIN5flash19enable_sm80_to_sm89INS1_16FlashAttnFwdSm80INS1_25CollectiveMainloopFwdSm80ILi8ELi1ELb0EN4cute5tupleIJNS5_1CILi128EEENS7_ILi64EEENS7_ILi192EEEEEELi192ENS_6half_tEfNS_4arch4Sm80ELb1ELb0ELb0ELb1ELb1ELb0ELb1ELb1EEENS1_21CollectiveEpilogueFwdINS6_IJS8_SA_S9_EEENS6_IJNS7_ILi1EEESI_SI_EEESC_SE_Li256ELb1ELb1ELb1ELb0EEENS1_36VarlenDynamicPersistentTileSchedulerILi128ELi64ELi256ELi256ELb1ELb1ELb0ELb1ELb1ELb1EEEEEEEEEvNT_6ParamsE,@"STO_CUDA_ENTRY STV_DEFAULT"
_ZN7cutlass13device_kernelIN5flash19enable_sm80_to_sm89INS1_16FlashAttnFwdSm80INS1_25CollectiveMainloopFwdSm80ILi8ELi1ELb0EN4cute5tupleIJNS5_1CILi128EEENS7_ILi64EEENS7_ILi192EEEEEELi192ENS_6half_tEfNS_4arch4Sm80ELb1ELb0ELb0ELb1ELb1ELb0ELb1ELb1EEENS1_21CollectiveEpilogueFwdINS6_IJS8_SA_S9_EEENS6_IJNS7_ILi1EEESI_SI_EEESC_SE_Li256ELb1ELb1ELb1ELb0EEENS1_36VarlenDynamicPersistentTileSchedulerILi128ELi64ELi256ELi256ELb1ELb1ELb0ELb1ELb1ELb1EEEEEEEEEvNT_6ParamsE:
[----:B------:R-:W-:Y:S01]  /*0000*/  LDC R1, c[0x0][0x37c] ;  /* 0x0000df00ff017b82 */ /* 0x000fe20000000800 */
[----:B------:R-:W-:Y:S05]  /*0010*/  EXIT ;  /* 0x000000000000794d */ /* 0x000fea0003800000 */
.L_x_7:
        /* <DEDUP_REMOVED lines=14> */
.L_x_25:


//--------------------- .text._ZN7cutlass13device_kernelIN5flash19enable_sm80_to_sm89INS1_16FlashAttnFwdSm80INS1_25CollectiveMainloopFwdSm80ILi8ELi1ELb0EN4cute5tupleIJNS5_1CILi128EEENS7_ILi64EEENS7_ILi192EEEEEELi192ENS_6half_tEfNS_4arch4Sm80ELb1ELb0ELb0ELb1ELb1ELb1ELb1ELb1EEENS1_21CollectiveEpilogueFwdINS6_IJS8_SA_S9_EEENS6_IJNS7_ILi1EEESI_SI_EEESC_SE_Li256ELb1ELb1ELb1ELb0EEENS1_36VarlenDynamicPersistentTileSchedulerILi128ELi64ELi256ELi256ELb1ELb1ELb0ELb1ELb1ELb1EEEEEEEEEvNT_6ParamsE --------------------------
	.section	.text._ZN7cutlass13device_kernelIN5flash19enable_sm80_to_sm89INS1_16FlashAttnFwdSm80INS1_25CollectiveMainloopFwdSm80ILi8ELi1ELb0EN4cute5tupleIJNS5_1CILi128EEENS7_ILi64EEENS7_ILi192EEEEEELi192ENS_6half_tEfNS_4arch4Sm80ELb1ELb0ELb0ELb1ELb1ELb1ELb1ELb1EEENS1_21CollectiveEpilogueFwdINS6_IJS8_SA_S9_EEENS6_IJNS7_ILi1EEESI_SI_EEESC_SE_Li256ELb1ELb1ELb1ELb0EEENS1_36VarlenDynamicPersistentTileSchedulerILi128ELi64ELi256ELi256ELb1ELb1ELb0ELb1ELb1ELb1EEEEEEEEEvNT_6ParamsE,"ax",@progbits
	.align	128
.text._ZN7cutlass13device_kernelIN5flash19enable_sm80_to_sm89INS1_16FlashAttnFwdSm80INS1_25CollectiveMainloopFwdSm80ILi8ELi1ELb0EN4cute5tupleIJNS5_1CILi128EEENS7_ILi64EEENS7_ILi192EEEEEELi192ENS_6half_tEfNS_4arch4Sm80ELb1ELb0ELb0ELb1ELb1ELb1ELb1ELb1EEENS1_21CollectiveEpilogueFwdINS6_IJS8_SA_S9_EEENS6_IJNS7_ILi1EEESI_SI_EEESC_SE_Li256ELb1ELb1ELb1ELb0EEENS1_36VarlenDynamicPersistentTileSchedulerILi128ELi64ELi256ELi256ELb1ELb1ELb0ELb1ELb1ELb1EEEEEEEEEvNT_6ParamsE:
        .type           _ZN7cutlass13device_kernelIN5flash19enable_sm80_to_sm89INS1_16FlashAttnFwdSm80INS1_25CollectiveMainloopFwdSm80ILi8ELi1ELb0EN4cute5tupleIJNS5_1CILi128EEENS7_ILi64EEENS7_ILi192EEEEEELi192ENS_6half_tEfNS_4arch4Sm80ELb1ELb0ELb0ELb1ELb1ELb1ELb1ELb1EEENS1_21CollectiveEpilogueFwdINS6_IJS8_SA_S9_EEENS6_IJNS7_ILi1EEESI_SI_EEESC_SE_Li256ELb1ELb1ELb1ELb0EEENS1_36VarlenDynamicPersistentTileSchedulerILi128ELi64ELi256ELi256ELb1ELb1ELb0ELb1ELb1ELb1EEEEEEEEEvNT_6ParamsE,@function
        .size           _ZN7cutlass13device_kernelIN5flash19enable_sm80_to_sm89INS1_16FlashAttnFwdSm80INS1_25CollectiveMainloopFwdSm80ILi8ELi1ELb0EN4cute5tupleIJNS5_1CILi128EEENS7_ILi64EEENS7_ILi192EEEEEELi192ENS_6half_tEfNS_4arch4Sm80ELb1ELb0ELb0ELb1ELb1ELb1ELb1ELb1EEENS1_21CollectiveEpilogueFwdINS6_IJS8_SA_S9_EEENS6_IJNS7_ILi1EEESI_SI_EEESC_SE_Li256ELb1ELb1ELb1ELb0EEENS1_36VarlenDynamicPersistentTileSchedulerILi128ELi64ELi256ELi256ELb1ELb1ELb0ELb1ELb1ELb1EEEEEEEEEvNT_6ParamsE,(.L_x_26 - _ZN7cutlass13device_kernelIN5flash19enable_sm80_to_sm89INS1_16FlashAttnFwdSm80INS1_25CollectiveMainloopFwdSm80ILi8ELi1ELb0EN4cute5tupleIJNS5_1CILi128EEENS7_ILi64EEENS7_ILi192EEEEEELi192ENS_6half_tEfNS_4arch4Sm80ELb1ELb0ELb0ELb1ELb1ELb1ELb1ELb1EEENS1_21CollectiveEpilogueFwdINS6_IJS8_SA_S9_EEENS6_IJNS7_ILi1EEESI_SI_EEESC_SE_Li256ELb1ELb1ELb1ELb0EEENS1_36VarlenDynamicPersistentTileSchedulerILi128ELi64ELi256ELi256ELb1ELb1ELb0ELb1ELb1ELb1EEEEEEEEEvNT_6ParamsE)
        .other          _ZN7cutlass13device_kernelIN5flash19enable_sm80_to_sm89INS1_16FlashAttnFwdSm80INS1_25CollectiveMainloopFwdSm80ILi8ELi1ELb0EN4cute5tupleIJNS5_1CILi128EEENS7_ILi64EEENS7_ILi192EEEEEELi192ENS_6half_tEfNS_4arch4Sm80ELb1ELb0ELb0ELb1ELb1ELb1ELb1ELb1EEENS1_21CollectiveEpilogueFwdINS6_IJS8_SA_S9_EEENS6_IJNS7_ILi1EEESI_SI_EEESC_SE_Li256ELb1ELb1ELb1ELb0EEENS1_36VarlenDynamicPersistentTileSchedulerILi128ELi64ELi256ELi256ELb1ELb1ELb0ELb1ELb1ELb1EEEEEEEEEvNT_6ParamsE,@"STO_CUDA_ENTRY STV_DEFAULT"
_ZN7cutlass13device_kernelIN5flash19enable_sm80_to_sm89INS1_16FlashAttnFwdSm80INS1_25CollectiveMainloopFwdSm80ILi8ELi1ELb0EN4cute5tupleIJNS5_1CILi128EEENS7_ILi64EEENS7_ILi192EEEEEELi192ENS_6half_tEfNS_4arch4Sm80ELb1ELb0ELb0ELb1ELb1ELb1ELb1ELb1EEENS1_21CollectiveEpilogueFwdINS6_IJS8_SA_S9_EEENS6_IJNS7_ILi1EEESI_SI_EEESC_SE_Li256ELb1ELb1ELb1ELb0EEENS1_36VarlenDynamicPersistentTileSchedulerILi128ELi64ELi256ELi256ELb1ELb1ELb0ELb1ELb1ELb1EEEEEEEEEvNT_6ParamsE:
[----:B------:R-:W-:Y:S01]  /*0000*/  LDC R1, c[0x0][0x37c] ;  /* 0x0000df00ff017b82 */ /* 0x000fe20000000800 */
[----:B------:R-:W-:Y:S05]  /*0010*/  EXIT ;  /* 0x000000000000794d */ /* 0x000fea0003800000 */
.L_x_8:
        /* <DEDUP_REMOVED lines=14> */
.L_x_26:


//--------------------- .text._ZN7cutlass13device_kernelIN5flash19enable_sm80_to_sm89INS1_16FlashAttnFwdSm80INS1_25CollectiveMainloopFwdSm80ILi8ELi2ELb0EN4cute5tupleIJNS5_1CILi128EEENS7_ILi64EEENS7_ILi192EEEEEELi192ENS_6half_tEfNS_4arch4Sm80ELb0ELb0ELb0ELb0ELb1ELb0ELb1ELb1EEENS1_21CollectiveEpilogueFwdINS6_IJS8_SA_S9_EEENS6_IJNS7_ILi1EEESI_SI_EEESC_SE_Li256ELb0ELb1ELb1ELb0EEENS1_19SingleTileSchedulerILb0ELb1ELb1ELi128EEEEEEEEEvNT_6ParamsE --------------------------
	.section	.text._ZN7cutlass13device_kernelIN5flash19enable_sm80_to_sm89INS1_16FlashAttnFwdSm80INS1_25CollectiveMainloopFwdSm80ILi8ELi2ELb0EN4cute5tupleIJNS5_1CILi128EEENS7_ILi64EEENS7_ILi192EEEEEELi192ENS_6half_tEfNS_4arch4Sm80ELb0ELb0ELb0ELb0ELb1ELb0ELb1ELb1EEENS1_21CollectiveEpilogueFwdINS6_IJS8_SA_S9_EEENS6_IJNS7_ILi1EEESI_SI_EEESC_SE_Li256ELb0ELb1ELb1ELb0EEENS1_19SingleTileSchedulerILb0ELb1ELb1ELi128EEEEEEEEEvNT_6ParamsE,"ax",@progbits
	.align	128
.text._ZN7cutlass13device_kernelIN5flash19enable_sm80_to_sm89INS1_16FlashAttnFwdSm80INS1_25CollectiveMainloopFwdSm80ILi8ELi2ELb0EN4cute5tupleIJNS5_1CILi128EEENS7_ILi64EEENS7_ILi192EEEEEELi192ENS_6half_tEfNS_4arch4Sm80ELb0ELb0ELb0ELb0ELb1ELb0ELb1ELb1EEENS1_21CollectiveEpilogueFwdINS6_IJS8_SA_S9_EEENS6_IJNS7_ILi1EEESI_SI_EEESC_SE_Li256ELb0ELb1ELb1ELb0EEENS1_19SingleTileSchedulerILb0ELb1ELb1ELi128EEEEEEEEEvNT_6ParamsE:
        .type           _ZN7cutlass13device_kernelIN5flash19enable_sm80_to_sm89INS1_16FlashAttnFwdSm80INS1_25CollectiveMainloopFwdSm80ILi8ELi2ELb0EN4cute5tupleIJNS5_1CILi128EEENS7_ILi64EEENS7_ILi192EEEEEELi192ENS_6half_tEfNS_4arch4Sm80ELb0ELb0ELb0ELb0ELb1ELb0ELb1ELb1EEENS1_21CollectiveEpilogueFwdINS6_IJS8_SA_S9_EEENS6_IJNS7_ILi1EEESI_SI_EEESC_SE_Li256ELb0ELb1ELb1ELb0EEENS1_19SingleTileSchedulerILb0ELb1ELb1ELi128EEEEEEEEEvNT_6ParamsE,@function
        .size           _ZN7cutlass13device_kernelIN5flash19enable_sm80_to_sm89INS1_16FlashAttnFwdSm80INS1_25CollectiveMainloopFwdSm80ILi8ELi2ELb0EN4cute5tupleIJNS5_1CILi128EEENS7_ILi64EEENS7_ILi192EEEEEELi192ENS_6half_tEfNS_4arch4Sm80ELb0ELb0ELb0ELb0ELb1ELb0ELb1ELb1EEENS1_21CollectiveEpilogueFwdINS6_IJS8_SA_S9_EEENS6_IJNS7_ILi1EEESI_SI_EEESC_SE_Li256ELb0ELb1ELb1ELb0EEENS1_19SingleTileSchedulerILb0ELb1ELb1ELi128EEEEEEEEEvNT_6ParamsE,(.L_x_27 - _ZN7cutlass13device_kernelIN5flash19enable_sm80_to_sm89INS1_16FlashAttnFwdSm80INS1_25CollectiveMainloopFwdSm80ILi8ELi2ELb0EN4cute5tupleIJNS5_1CILi128EEENS7_ILi64EEENS7_ILi192EEEEEELi192ENS_6half_tEfNS_4arch4Sm80ELb0ELb0ELb0ELb0ELb1ELb0ELb1ELb1EEENS1_21CollectiveEpilogueFwdINS6_IJS8_SA_S9_EEENS6_IJNS7_ILi1EEESI_SI_EEESC_SE_Li256ELb0ELb1ELb1ELb0EEENS1_19SingleTileSchedulerILb0ELb1ELb1ELi128EEEEEEEEEvNT_6ParamsE)
        .other          _ZN7cutlass13device_kernelIN5flash19enable_sm80_to_sm89INS1_16FlashAttnFwdSm80INS1_25CollectiveMainloopFwdSm80ILi8ELi2ELb0EN4cute5tupleIJNS5_1CILi128EEENS7_ILi64EEENS7_ILi192EEEEEELi192ENS_6half_tEfNS_4arch4Sm80ELb0ELb0ELb0ELb0ELb1ELb0ELb1ELb1EEENS1_21CollectiveEpilogueFwdINS6_IJS8_SA_S9_EEENS6_IJNS7_ILi1EEESI_SI_EEESC_SE_Li256ELb0ELb1ELb1ELb0EEENS1_19SingleTileSchedulerILb0ELb1ELb1ELi128EEEEEEEEEvNT_6ParamsE,@"STO_CUDA_ENTRY STV_DEFAULT"
_ZN7cutlass13device_kernelIN5flash19enable_sm80_to_sm89INS1_16FlashAttnFwdSm80INS1_25CollectiveMainloopFwdSm80ILi8ELi2ELb0EN4cute5tupleIJNS5_1CILi128EEENS7_ILi64EEENS7_ILi192EEEEEELi192ENS_6half_tEfNS_4arch4Sm80ELb0ELb0ELb0ELb0ELb1ELb0ELb1ELb1EEENS1_21CollectiveEpilogueFwdINS6_IJS8_SA_S9_EEENS6_IJNS7_ILi1EEESI_SI_EEESC_SE_Li256ELb0ELb1ELb1ELb0EEENS1_19SingleTileSchedulerILb0ELb1ELb1ELi128EEEEEEEEEvNT_6ParamsE:
[----:B------:R-:W-:Y:S01]  /*0000*/  LDC R1, c[0x0][0x37c] ;  /* 0x0000df00ff017b82 */ /* 0x000fe20000000800 */
[----:B------:R-:W-:Y:S05]  /*0010*/  EXIT ;  /* 0x000000000000794d */ /* 0x000fea0003800000 */
.L_x_9:
        /* <DEDUP_REMOVED lines=14> */
.L_x_27:


//--------------------- .text._ZN7cutlass13device_kernelIN5flash19enable_sm80_to_sm89INS1_16FlashAttnFwdSm80INS1_25CollectiveMainloopFwdSm80ILi8ELi2ELb0EN4cute5tupleIJNS5_1CILi128EEENS7_ILi64EEENS7_ILi192EEEEEELi192ENS_6half_tEfNS_4arch4Sm80ELb0ELb0ELb0ELb1ELb1ELb0ELb1ELb1EEENS1_21CollectiveEpilogueFwdINS6_IJS8_SA_S9_EEENS6_IJNS7_ILi1EEESI_SI_EEESC_SE_Li256ELb1ELb1ELb1ELb0EEENS1_36VarlenDynamicPersistentTileSchedulerILi128ELi64ELi256ELi256ELb1ELb1ELb0ELb0ELb1ELb1EEEEEEEEEvNT_6ParamsE --------------------------
	.section	.text._ZN7cutlass13device_kernelIN5flash19enable_sm80_to_sm89INS1_16FlashAttnFwdSm80INS1_25CollectiveMainloopFwdSm80ILi8ELi2ELb0EN4cute5tupleIJNS5_1CILi128EEENS7_ILi64EEENS7_ILi192EEEEEELi192ENS_6half_tEfNS_4arch4Sm80ELb0ELb0ELb0ELb1ELb1ELb0ELb1ELb1EEENS1_21CollectiveEpilogueFwdINS6_IJS8_SA_S9_EEENS6_IJNS7_ILi1EEESI_SI_EEESC_SE_Li256ELb1ELb1ELb1ELb0EEENS1_36VarlenDynamicPersistentTileSchedulerILi128ELi64ELi256ELi256ELb1ELb1ELb0ELb0ELb1ELb1EEEEEEEEEvNT_6ParamsE,"ax",@progbits
	.align	128
.text._ZN7cutlass13device_kernelIN5flash19enable_sm80_to_sm89INS1_16FlashAttnFwdSm80INS1_25CollectiveMainloopFwdSm80ILi8ELi2ELb0EN4cute5tupleIJNS5_1CILi128EEENS7_ILi64EEENS7_ILi192EEEEEELi192ENS_6half_tEfNS_4arch4Sm80ELb0ELb0ELb0ELb1ELb1ELb0ELb1ELb1EEENS1_21CollectiveEpilogueFwdINS6_IJS8_SA_S9_EEENS6_IJNS7_ILi1EEESI_SI_EEESC_SE_Li256ELb1ELb1ELb1ELb0EEENS1_36VarlenDynamicPersistentTileSchedulerILi128ELi64ELi256ELi256ELb1ELb1ELb0ELb0ELb1ELb1EEEEEEEEEvNT_6ParamsE:
        .type           _ZN7cutlass13device_kernelIN5flash19enable_sm80_to_sm89INS1_16FlashAttnFwdSm80INS1_25CollectiveMainloopFwdSm80ILi8ELi2ELb0EN4cute5tupleIJNS5_1CILi128EEENS7_ILi64EEENS7_ILi192EEEEEELi192ENS_6half_tEfNS_4arch4Sm80ELb0ELb0ELb0ELb1ELb1ELb0ELb1ELb1EEENS1_21CollectiveEpilogueFwdINS6_IJS8_SA_S9_EEENS6_IJNS7_ILi1EEESI_SI_EEESC_SE_Li256ELb1ELb1ELb1ELb0EEENS1_36VarlenDynamicPersistentTileSchedulerILi128ELi64ELi256ELi256ELb1ELb1ELb0ELb0ELb1ELb1EEEEEEEEEvNT_6ParamsE,@function
        .size           _ZN7cutlass13device_kernelIN5flash19enable_sm80_to_sm89INS1_16FlashAttnFwdSm80INS1_25CollectiveMainloopFwdSm80ILi8ELi2ELb0EN4cute5tupleIJNS5_1CILi128EEENS7_ILi64EEENS7_ILi192EEEEEELi192ENS_6half_tEfNS_4arch4Sm80ELb0ELb0ELb0ELb1ELb1ELb0ELb1ELb1EEENS1_21CollectiveEpilogueFwdINS6_IJS8_SA_S9_EEENS6_IJNS7_ILi1EEESI_SI_EEESC_SE_Li256ELb1ELb1ELb1ELb0EEENS1_36VarlenDynamicPersistentTileSchedulerILi128ELi64ELi256ELi256ELb1ELb1ELb0ELb0ELb1ELb1EEEEEEEEEvNT_6ParamsE,(.L_x_28 - _ZN7cutlass13device_kernelIN5flash19enable_sm80_to_sm89INS1_16FlashAttnFwdSm80INS1_25CollectiveMainloopFwdSm80ILi8ELi2ELb0EN4cute5tupleIJNS5_1CILi128EEENS7_ILi64EEENS7_ILi192EEEEEELi192ENS_6half_tEfNS_4arch4Sm80ELb0ELb0ELb0ELb1ELb1ELb0ELb1ELb1EEENS1_21CollectiveEpilogueFwdINS6_IJS8_SA_S9_EEENS6_IJNS7_ILi1EEESI_SI_EEESC_SE_Li256ELb1ELb1ELb1ELb0EEENS1_36VarlenDynamicPersistentTileSchedulerILi128ELi64ELi256ELi256ELb1ELb1ELb0ELb0ELb1ELb1EEEEEEEEEvNT_6ParamsE)
        .other          _ZN7cutlass13device_kernelIN5flash19enable_sm80_to_sm89INS1_16FlashAttnFwdSm80INS1_25CollectiveMainloopFwdSm80ILi8ELi2ELb0EN4cute5tupleIJNS5_1CILi128EEENS7_ILi64EEENS7_ILi192EEEEEELi192ENS_6half_tEfNS_4arch4Sm80ELb0ELb0ELb0ELb1ELb1ELb0ELb1ELb1EEENS1_21CollectiveEpilogueFwdINS6_IJS8_SA_S9_EEENS6_IJNS7_ILi1EEESI_SI_EEESC_SE_Li256ELb1ELb1ELb1ELb0EEENS1_36VarlenDynamicPersistentTileSchedulerILi128ELi64ELi256ELi256ELb1ELb1ELb0ELb0ELb1ELb1EEEEEEEEEvNT_6ParamsE,@"STO_CUDA_ENTRY STV_DEFAULT"
_ZN7cutlass13device_kernelIN5flash19enable_sm80_to_sm89INS1_16FlashAttnFwdSm80INS1_25CollectiveMainloopFwdSm80ILi8ELi2ELb0EN4cute5tupleIJNS5_1CILi128EEENS7_ILi64EEENS7_ILi192EEEEEELi192ENS_6half_tEfNS_4arch4Sm80ELb0ELb0ELb0ELb1ELb1ELb0ELb1ELb1EEENS1_21CollectiveEpilogueFwdINS6_IJS8_SA_S9_EEENS6_IJNS7_ILi1EEESI_SI_EEESC_SE_Li256ELb1ELb1ELb1ELb0EEENS1_36VarlenDynamicPersistentTileSchedulerILi128ELi64ELi256ELi256ELb1ELb1ELb0ELb0ELb1ELb1EEEEEEEEEvNT_6ParamsE:
[----:B------:R-:W-:Y:S01]  /*0000*/  LDC R1, c[0x0][0x37c] ;  /* 0x0000df00ff017b82 */ /* 0x000fe20000000800 */
[----:B------:R-:W-:Y:S05]  /*0010*/  EXIT ;  /* 0x000000000000794d */ /* 0x000fea0003800000 */
.L_x_10:
        /* <DEDUP_REMOVED lines=14> */
.L_x_28:


//--------------------- .text._ZN7cutlass13device_kernelIN5flash19enable_sm80_to_sm89INS1_16FlashAttnFwdSm80INS1_25CollectiveMainloopFwdSm80ILi8ELi2ELb0EN4cute5tupleIJNS5_1CILi128EEENS7_ILi64EEENS7_ILi192EEEEEELi192ENS_6half_tEfNS_4arch4Sm80ELb0ELb0ELb0ELb1ELb1ELb1ELb1ELb1EEENS1_21CollectiveEpilogueFwdINS6_IJS8_SA_S9_EEENS6_IJNS7_ILi1EEESI_SI_EEESC_SE_Li256ELb1ELb1ELb1ELb0EEENS1_36VarlenDynamicPersistentTileSchedulerILi128ELi64ELi256ELi256ELb1ELb1ELb0ELb0ELb1ELb1EEEEEEEEEvNT_6ParamsE --------------------------
	.section	.text._ZN7cutlass13device_kernelIN5flash19enable_sm80_to_sm89INS1_16FlashAttnFwdSm80INS1_25CollectiveMainloopFwdSm80ILi8ELi2ELb0EN4cute5tupleIJNS5_1CILi128EEENS7_ILi64EEENS7_ILi192EEEEEELi192ENS_6half_tEfNS_4arch4Sm80ELb0ELb0ELb0ELb1ELb1ELb1ELb1ELb1EEENS1_21CollectiveEpilogueFwdINS6_IJS8_SA_S9_EEENS6_IJNS7_ILi1EEESI_SI_EEESC_SE_Li256ELb1ELb1ELb1ELb0EEENS1_36VarlenDynamicPersistentTileSchedulerILi128ELi64ELi256ELi256ELb1ELb1ELb0ELb0ELb1ELb1EEEEEEEEEvNT_6ParamsE,"ax",@progbits
	.align	128
.text._ZN7cutlass13device_kernelIN5flash19enable_sm80_to_sm89INS1_16FlashAttnFwdSm80INS1_25CollectiveMainloopFwdSm80ILi8ELi2ELb0EN4cute5tupleIJNS5_1CILi128EEENS7_ILi64EEENS7_ILi192EEEEEELi192ENS_6half_tEfNS_4arch4Sm80ELb0ELb0ELb0ELb1ELb1ELb1ELb1ELb1EEENS1_21CollectiveEpilogueFwdINS6_IJS8_SA_S9_EEENS6_IJNS7_ILi1EEESI_SI_EEESC_SE_Li256ELb1ELb1ELb1ELb0EEENS1_36VarlenDynamicPersistentTileSchedulerILi128ELi64ELi256ELi256ELb1ELb1ELb0ELb0ELb1ELb1EEEEEEEEEvNT_6ParamsE:
        .type           _ZN7cutlass13device_kernelIN5flash19enable_sm80_to_sm89INS1_16FlashAttnFwdSm80INS1_25CollectiveMainloopFwdSm80ILi8ELi2ELb0EN4cute5tupleIJNS5_1CILi128EEENS7_ILi64EEENS7_ILi192EEEEEELi192ENS_6half_tEfNS_4arch4Sm80ELb0ELb0ELb0ELb1ELb1ELb1ELb1ELb1EEENS1_21CollectiveEpilogueFwdINS6_IJS8_SA_S9_EEENS6_IJNS7_ILi1EEESI_SI_EEESC_SE_Li256ELb1ELb1ELb1ELb0EEENS1_36VarlenDynamicPersistentTileSchedulerILi128ELi64ELi256ELi256ELb1ELb1ELb0ELb0ELb1ELb1EEEEEEEEEvNT_6ParamsE,@function
        .size           _ZN7cutlass13device_kernelIN5flash19enable_sm80_to_sm89INS1_16FlashAttnFwdSm80INS1_25CollectiveMainloopFwdSm80ILi8ELi2ELb0EN4cute5tupleIJNS5_1CILi128EEENS7_ILi64EEENS7_ILi192EEEEEELi192ENS_6half_tEfNS_4arch4Sm80ELb0ELb0ELb0ELb1ELb1ELb1ELb1ELb1EEENS1_21CollectiveEpilogueFwdINS6_IJS8_SA_S9_EEENS6_IJNS7_ILi1EEESI_SI_EEESC_SE_Li256ELb1ELb1ELb1ELb0EEENS1_36VarlenDynamicPersistentTileSchedulerILi128ELi64ELi256ELi256ELb1ELb1ELb0ELb0ELb1ELb1EEEEEEEEEvNT_6ParamsE,(.L_x_29 - _ZN7cutlass13device_kernelIN5flash19enable_sm80_to_sm89INS1_16FlashAttnFwdSm80INS1_25CollectiveMainloopFwdSm80ILi8ELi2ELb0EN4cute5tupleIJNS5_1CILi128EEENS7_ILi64EEENS7_ILi192EEEEEELi192ENS_6half_tEfNS_4arch4Sm80ELb0ELb0ELb0ELb1ELb1ELb1ELb1ELb1EEENS1_21CollectiveEpilogueFwdINS6_IJS8_SA_S9_EEENS6_IJNS7_ILi1EEESI_SI_EEESC_SE_Li256ELb1ELb1ELb1ELb0EEENS1_36VarlenDynamicPersistentTileSchedulerILi128ELi64ELi256ELi256ELb1ELb1ELb0ELb0ELb1ELb1EEEEEEEEEvNT_6ParamsE)
        .other          _ZN7cutlass13device_kernelIN5flash19enable_sm80_to_sm89INS1_16FlashAttnFwdSm80INS1_25CollectiveMainloopFwdSm80ILi8ELi2ELb0EN4cute5tupleIJNS5_1CILi128EEENS7_ILi64EEENS7_ILi192EEEEEELi192ENS_6half_tEfNS_4arch4Sm80ELb0ELb0ELb0ELb1ELb1ELb1ELb1ELb1EEENS1_21CollectiveEpilogueFwdINS6_IJS8_SA_S9_EEENS6_IJNS7_ILi1EEESI_SI_EEESC_SE_Li256ELb1ELb1ELb1ELb0EEENS1_36VarlenDynamicPersistentTileSchedulerILi128ELi64ELi256ELi256ELb1ELb1ELb0ELb0ELb1ELb1EEEEEEEEEvNT_6ParamsE,@"STO_CUDA_ENTRY STV_DEFAULT"
_ZN7cutlass13device_kernelIN5flash19enable_sm80_to_sm89INS1_16FlashAttnFwdSm80INS1_25CollectiveMainloopFwdSm80ILi8ELi2ELb0EN4cute5tupleIJNS5_1CILi128EEENS7_ILi64EEENS7_ILi192EEEEEELi192ENS_6half_tEfNS_4arch4Sm80ELb0ELb0ELb0ELb1ELb1ELb1ELb1ELb1EEENS1_21CollectiveEpilogueFwdINS6_IJS8_SA_S9_EEENS6_IJNS7_ILi1EEESI_SI_EEESC_SE_Li256ELb1ELb1ELb1ELb0EEENS1_36VarlenDynamicPersistentTileSchedulerILi128ELi64ELi256ELi256ELb1ELb1ELb0ELb0ELb1ELb1EEEEEEEEEvNT_6ParamsE:
[----:B------:R-:W-:Y:S01]  /*0000*/  LDC R1, c[0x0][0x37c] ;  /* 0x0000df00ff017b82 */ /* 0x000fe20000000800 */
[----:B------:R-:W-:Y:S05]  /*0010*/  EXIT ;  /* 0x000000000000794d */ /* 0x000fea0003800000 */
.L_x_11:
        /* <DEDUP_REMOVED lines=14> */
.L_x_29:


//--------------------- .text._ZN7cutlass13device_kernelIN5flash19enable_sm80_to_sm89INS1_16FlashAttnFwdSm80INS1_25CollectiveMainloopFwdSm80ILi8ELi2ELb0EN4cute5tupleIJNS5_1CILi128EEENS7_ILi64EEENS7_ILi192EEEEEELi192ENS_6half_tEfNS_4arch4Sm80ELb0ELb1ELb0ELb0ELb1ELb0ELb1ELb1EEENS1_21CollectiveEpilogueFwdINS6_IJS8_SA_S9_EEENS6_IJNS7_ILi1EEESI_SI_EEESC_SE_Li256ELb0ELb1ELb1ELb0EEENS1_19SingleTileSchedulerILb0ELb1ELb1ELi128EEEEEEEEEvNT_6ParamsE --------------------------
	.section	.text._ZN7cutlass13device_kernelIN5flash19enable_sm80_to_sm89INS1_16FlashAttnFwdSm80INS1_25CollectiveMainloopFwdSm80ILi8ELi2ELb0EN4cute5tupleIJNS5_1CILi128EEENS7_ILi64EEENS7_ILi192EEEEEELi192ENS_6half_tEfNS_4arch4Sm80ELb0ELb1ELb0ELb0ELb1ELb0ELb1ELb1EEENS1_21CollectiveEpilogueFwdINS6_IJS8_SA_S9_EEENS6_IJNS7_ILi1EEESI_SI_EEESC_SE_Li256ELb0ELb1ELb1ELb0EEENS1_19SingleTileSchedulerILb0ELb1ELb1ELi128EEEEEEEEEvNT_6ParamsE,"ax",@progbits
	.align	128
.text._ZN7cutlass13device_kernelIN5flash19enable_sm80_to_sm89INS1_16FlashAttnFwdSm80INS1_25CollectiveMainloopFwdSm80ILi8ELi2ELb0EN4cute5tupleIJNS5_1CILi128EEENS7_ILi64EEENS7_ILi192EEEEEELi192ENS_6half_tEfNS_4arch4Sm80ELb0ELb1ELb0ELb0ELb1ELb0ELb1ELb1EEENS1_21CollectiveEpilogueFwdINS6_IJS8_SA_S9_EEENS6_IJNS7_ILi1EEESI_SI_EEESC_SE_Li256ELb0ELb1ELb1ELb0EEENS1_19SingleTileSchedulerILb0ELb1ELb1ELi128EEEEEEEEEvNT_6ParamsE:
        .type           _ZN7cutlass13device_kernelIN5flash19enable_sm80_to_sm89INS1_16FlashAttnFwdSm80INS1_25CollectiveMainloopFwdSm80ILi8ELi2ELb0EN4cute5tupleIJNS5_1CILi128EEENS7_ILi64EEENS7_ILi192EEEEEELi192ENS_6half_tEfNS_4arch4Sm80ELb0ELb1ELb0ELb0ELb1ELb0ELb1ELb1EEENS1_21CollectiveEpilogueFwdINS6_IJS8_SA_S9_EEENS6_IJNS7_ILi1EEESI_SI_EEESC_SE_Li256ELb0ELb1ELb1ELb0EEENS1_19SingleTileSchedulerILb0ELb1ELb1ELi128EEEEEEEEEvNT_6ParamsE,@function
        .size           _ZN7cutlass13device_kernelIN5flash19enable_sm80_to_sm89INS1_16FlashAttnFwdSm80INS1_25CollectiveMainloopFwdSm80ILi8ELi2ELb0EN4cute5tupleIJNS5_1CILi128EEENS7_ILi64EEENS7_ILi192EEEEEELi192ENS_6half_tEfNS_4arch4Sm80ELb0ELb1ELb0ELb0ELb1ELb0ELb1ELb1EEENS1_21CollectiveEpilogueFwdINS6_IJS8_SA_S9_EEENS6_IJNS7_ILi1EEESI_SI_EEESC_SE_Li256ELb0ELb1ELb1ELb0EEENS1_19SingleTileSchedulerILb0ELb1ELb1ELi128EEEEEEEEEvNT_6ParamsE,(.L_x_30 - _ZN7cutlass13device_kernelIN5flash19enable_sm80_to_sm89INS1_16FlashAttnFwdSm80INS1_25CollectiveMainloopFwdSm80ILi8ELi2ELb0EN4cute5tupleIJNS5_1CILi128EEENS7_ILi64EEENS7_ILi192EEEEEELi192ENS_6half_tEfNS_4arch4Sm80ELb0ELb1ELb0ELb0ELb1ELb0ELb1ELb1EEENS1_21CollectiveEpilogueFwdINS6_IJS8_SA_S9_EEENS6_IJNS7_ILi1EEESI_SI_EEESC_SE_Li256ELb0ELb1ELb1ELb0EEENS1_19SingleTileSchedulerILb0ELb1ELb1ELi128EEEEEEEEEvNT_6ParamsE)
        .other          _ZN7cutlass13device_kernelIN5flash19enable_sm80_to_sm89INS1_16FlashAttnFwdSm80INS1_25CollectiveMainloopFwdSm80ILi8ELi2ELb0EN4cute5tupleIJNS5_1CILi128EEENS7_ILi64EEENS7_ILi192EEEEEELi192ENS_6half_tEfNS_4arch4Sm80ELb0ELb1ELb0ELb0ELb1ELb0ELb1ELb1EEENS1_21CollectiveEpilogueFwdINS6_IJS8_SA_S9_EEENS6_IJNS7_ILi1EEESI_SI_EEESC_SE_Li256ELb0ELb1ELb1ELb0EEENS1_19SingleTileSchedulerILb0ELb1ELb1ELi128EEEEEEEEEvNT_6ParamsE,@"STO_CUDA_ENTRY STV_DEFAULT"
_ZN7cutlass13device_kernelIN5flash19enable_sm80_to_sm89INS1_16FlashAttnFwdSm80INS1_25CollectiveMainloopFwdSm80ILi8ELi2ELb0EN4cute5tupleIJNS5_1CILi128EEENS7_ILi64EEENS7_ILi192EEEEEELi192ENS_6half_tEfNS_4arch4Sm80ELb0ELb1ELb0ELb0ELb1ELb0ELb1ELb1EEENS1_21CollectiveEpilogueFwdINS6_IJS8_SA_S9_EEENS6_IJNS7_ILi1EEESI_SI_EEESC_SE_Li256ELb0ELb1ELb1ELb0EEENS1_19SingleTileSchedulerILb0ELb1ELb1ELi128EEEEEEEEEvNT_6ParamsE:
[----:B------:R-:W-:Y:S01]  /*0000*/  LDC R1, c[0x0][0x37c] ;  /* 0x0000df00ff017b82 */ /* 0x000fe20000000800 */
[----:B------:R-:W-:Y:S05]  /*0010*/  EXIT ;  /* 0x000000000000794d */ /* 0x000fea0003800000 */
.L_x_12:
        /* <DEDUP_REMOVED lines=14> */
.L_x_30:


//--------------------- .text._ZN7cutlass13device_kernelIN5flash19enable_sm80_to_sm89INS1_16FlashAttnFwdSm80INS1_25CollectiveMainloopFwdSm80ILi8ELi2ELb0EN4cute5tupleIJNS5_1CILi128EEENS7_ILi64EEENS7_ILi192EEEEEELi192ENS_6half_tEfNS_4arch4Sm80ELb0ELb1ELb0ELb1ELb1ELb0ELb1ELb1EEENS1_21CollectiveEpilogueFwdINS6_IJS8_SA_S9_EEENS6_IJNS7_ILi1EEESI_SI_EEESC_SE_Li256ELb1ELb1ELb1ELb0EEENS1_36VarlenDynamicPersistentTileSchedulerILi128ELi64ELi256ELi256ELb1ELb1ELb0ELb1ELb0ELb1EEEEEEEEEvNT_6ParamsE --------------------------
	.section	.text._ZN7cutlass13device_kernelIN5flash19enable_sm80_to_sm89INS1_16FlashAttnFwdSm80INS1_25CollectiveMainloopFwdSm80ILi8ELi2ELb0EN4cute5tupleIJNS5_1CILi128EEENS7_ILi64EEENS7_ILi192EEEEEELi192ENS_6half_tEfNS_4arch4Sm80ELb0ELb1ELb0ELb1ELb1ELb0ELb1ELb1EEENS1_21CollectiveEpilogueFwdINS6_IJS8_SA_S9_EEENS6_IJNS7_ILi1EEESI_SI_EEESC_SE_Li256ELb1ELb1ELb1ELb0EEENS1_36VarlenDynamicPersistentTileSchedulerILi128ELi64ELi256ELi256ELb1ELb1ELb0ELb1ELb0ELb1EEEEEEEEEvNT_6ParamsE,"ax",@progbits
	.align	128
.text._ZN7cutlass13device_kernelIN5flash19enable_sm80_to_sm89INS1_16FlashAttnFwdSm80INS1_25CollectiveMainloopFwdSm80ILi8ELi2ELb0EN4cute5tupleIJNS5_1CILi128EEENS7_ILi64EEENS7_ILi192EEEEEELi192ENS_6half_tEfNS_4arch4Sm80ELb0ELb1ELb0ELb1ELb1ELb0ELb1ELb1EEENS1_21CollectiveEpilogueFwdINS6_IJS8_SA_S9_EEENS6_IJNS7_ILi1EEESI_SI_EEESC_SE_Li256ELb1ELb1ELb1ELb0EEENS1_36VarlenDynamicPersistentTileSchedulerILi128ELi64ELi256ELi256ELb1ELb1ELb0ELb1ELb0ELb1EEEEEEEEEvNT_6ParamsE:
        .type           _ZN7cutlass13device_kernelIN5flash19enable_sm80_to_sm89INS1_16FlashAttnFwdSm80INS1_25CollectiveMainloopFwdSm80ILi8ELi2ELb0EN4cute5tupleIJNS5_1CILi128EEENS7_ILi64EEENS7_ILi192EEEEEELi192ENS_6half_tEfNS_4arch4Sm80ELb0ELb1ELb0ELb1ELb1ELb0ELb1ELb1EEENS1_21CollectiveEpilogueFwdINS6_IJS8_SA_S9_EEENS6_IJNS7_ILi1EEESI_SI_EEESC_SE_Li256ELb1ELb1ELb1ELb0EEENS1_36VarlenDynamicPersistentTileSchedulerILi128ELi64ELi256ELi256ELb1ELb1ELb0ELb1ELb0ELb1EEEEEEEEEvNT_6ParamsE,@function
        .size           _ZN7cutlass13device_kernelIN5flash19enable_sm80_to_sm89INS1_16FlashAttnFwdSm80INS1_25CollectiveMainloopFwdSm80ILi8ELi2ELb0EN4cute5tupleIJNS5_1CILi128EEENS7_ILi64EEENS7_ILi192EEEEEELi192ENS_6half_tEfNS_4arch4Sm80ELb0ELb1ELb0ELb1ELb1ELb0ELb1ELb1EEENS1_21CollectiveEpilogueFwdINS6_IJS8_SA_S9_EEENS6_IJNS7_ILi1EEESI_SI_EEESC_SE_Li256ELb1ELb1ELb1ELb0EEENS1_36VarlenDynamicPersistentTileSchedulerILi128ELi64ELi256ELi256ELb1ELb1ELb0ELb1ELb0ELb1EEEEEEEEEvNT_6ParamsE,(.L_x_31 - _ZN7cutlass13device_kernelIN5flash19enable_sm80_to_sm89INS1_16FlashAttnFwdSm80INS1_25CollectiveMainloopFwdSm80ILi8ELi2ELb0EN4cute5tupleIJNS5_1CILi128EEENS7_ILi64EEENS7_ILi192EEEEEELi192ENS_6half_tEfNS_4arch4Sm80ELb0ELb1ELb0ELb1ELb1ELb0ELb1ELb1EEENS1_21CollectiveEpilogueFwdINS6_IJS8_SA_S9_EEENS6_IJNS7_ILi1EEESI_SI_EEESC_SE_Li256ELb1ELb1ELb1ELb0EEENS1_36VarlenDynamicPersistentTileSchedulerILi128ELi64ELi256ELi256ELb1ELb1ELb0ELb1ELb0ELb1EEEEEEEEEvNT_6ParamsE)
        .other          _ZN7cutlass13device_kernelIN5flash19enable_sm80_to_sm89INS1_16FlashAttnFwdSm80INS1_25CollectiveMainloopFwdSm80ILi8ELi2ELb0EN4cute5tupleIJNS5_1CILi128EEENS7_ILi64EEENS7_ILi192EEEEEELi192ENS_6half_tEfNS_4arch4Sm80ELb0ELb1ELb0ELb1ELb1ELb0ELb1ELb1EEENS1_21CollectiveEpilogueFwdINS6_IJS8_SA_S9_EEENS6_IJNS7_ILi1EEESI_SI_EEESC_SE_Li256ELb1ELb1ELb1ELb0EEENS1_36VarlenDynamicPersistentTileSchedulerILi128ELi64ELi256ELi256ELb1ELb1ELb0ELb1ELb0ELb1EEEEEEEEEvNT_6ParamsE,@"STO_CUDA_ENTRY STV_DEFAULT"
_ZN7cutlass13device_kernelIN5flash19enable_sm80_to_sm89INS1_16FlashAttnFwdSm80INS1_25CollectiveMainloopFwdSm80ILi8ELi2ELb0EN4cute5tupleIJNS5_1CILi128EEENS7_ILi64EEENS7_ILi192EEEEEELi192ENS_6half_tEfNS_4arch4Sm80ELb0ELb1ELb0ELb1ELb1ELb0ELb1ELb1EEENS1_21CollectiveEpilogueFwdINS6_IJS8_SA_S9_EEENS6_IJNS7_ILi1EEESI_SI_EEESC_SE_Li256ELb1ELb1ELb1ELb0EEENS1_36VarlenDynamicPersistentTileSchedulerILi128ELi64ELi256ELi256ELb1ELb1ELb0ELb1ELb0ELb1EEEEEEEEEvNT_6ParamsE:
[----:B------:R-:W-:Y:S01]  /*0000*/  LDC R1, c[0x0][0x37c] ;  /* 0x0000df00ff017b82 */ /* 0x000fe20000000800 */
[----:B------:R-:W-:Y:S05]  /*0010*/  EXIT ;  /* 0x000000000000794d */ /* 0x000fea0003800000 */
.L_x_13:
        /* <DEDUP_REMOVED lines=14> */
.L_x_31:


//--------------------- .text._ZN7cutlass13device_kernelIN5flash19enable_sm80_to_sm89INS1_16FlashAttnFwdSm80INS1_25CollectiveMainloopFwdSm80ILi8ELi2ELb0EN4cute5tupleIJNS5_1CILi128EEENS7_ILi64EEENS7_ILi192EEEEEELi192ENS_6half_tEfNS_4arch4Sm80ELb0ELb1ELb0ELb1ELb1ELb1ELb1ELb1EEENS1_21CollectiveEpilogueFwdINS6_IJS8_SA_S9_EEENS6_IJNS7_ILi1EEESI_SI_EEESC_SE_Li256ELb1ELb1ELb1ELb0EEENS1_36VarlenDynamicPersistentTileSchedulerILi128ELi64ELi256ELi256ELb1ELb1ELb0ELb1ELb0ELb1EEEEEEEEEvNT_6ParamsE --------------------------
	.section	.text._ZN7cutlass13device_kernelIN5flash19enable_sm80_to_sm89INS1_16FlashAttnFwdSm80INS1_25CollectiveMainloopFwdSm80ILi8ELi2ELb0EN4cute5tupleIJNS5_1CILi128EEENS7_ILi64EEENS7_ILi192EEEEEELi192ENS_6half_tEfNS_4arch4Sm80ELb0ELb1ELb0ELb1ELb1ELb1ELb1ELb1EEENS1_21CollectiveEpilogueFwdINS6_IJS8_SA_S9_EEENS6_IJNS7_ILi1EEESI_SI_EEESC_SE_Li256ELb1ELb1ELb1ELb0EEENS1_36VarlenDynamicPersistentTileSchedulerILi128ELi64ELi256ELi256ELb1ELb1ELb0ELb1ELb0ELb1EEEEEEEEEvNT_6ParamsE,"ax",@progbits
	.align	128
.text._ZN7cutlass13device_kernelIN5flash19enable_sm80_to_sm89INS1_16FlashAttnFwdSm80INS1_25CollectiveMainloopFwdSm80ILi8ELi2ELb0EN4cute5tupleIJNS5_1CILi128EEENS7_ILi64EEENS7_ILi192EEEEEELi192ENS_6half_tEfNS_4arch4Sm80ELb0ELb1ELb0ELb1ELb1ELb1ELb1ELb1EEENS1_21CollectiveEpilogueFwdINS6_IJS8_SA_S9_EEENS6_IJNS7_ILi1EEESI_SI_EEESC_SE_Li256ELb1ELb1ELb1ELb0EEENS1_36VarlenDynamicPersistentTileSchedulerILi128ELi64ELi256ELi256ELb1ELb1ELb0ELb1ELb0ELb1EEEEEEEEEvNT_6ParamsE:
        .type           _ZN7cutlass13device_kernelIN5flash19enable_sm80_to_sm89INS1_16FlashAttnFwdSm80INS1_25CollectiveMainloopFwdSm80ILi8ELi2ELb0EN4cute5tupleIJNS5_1CILi128EEENS7_ILi64EEENS7_ILi192EEEEEELi192ENS_6half_tEfNS_4arch4Sm80ELb0ELb1ELb0ELb1ELb1ELb1ELb1ELb1EEENS1_21CollectiveEpilogueFwdINS6_IJS8_SA_S9_EEENS6_IJNS7_ILi1EEESI_SI_EEESC_SE_Li256ELb1ELb1ELb1ELb0EEENS1_36VarlenDynamicPersistentTileSchedulerILi128ELi64ELi256ELi256ELb1ELb1ELb0ELb1ELb0ELb1EEEEEEEEEvNT_6ParamsE,@function
        .size           _ZN7cutlass13device_kernelIN5flash19enable_sm80_to_sm89INS1_16FlashAttnFwdSm80INS1_25CollectiveMainloopFwdSm80ILi8ELi2ELb0EN4cute5tupleIJNS5_1CILi128EEENS7_ILi64EEENS7_ILi192EEEEEELi192ENS_6half_tEfNS_4arch4Sm80ELb0ELb1ELb0ELb1ELb1ELb1ELb1ELb1EEENS1_21CollectiveEpilogueFwdINS6_IJS8_SA_S9_EEENS6_IJNS7_ILi1EEESI_SI_EEESC_SE_Li256ELb1ELb1ELb1ELb0EEENS1_36VarlenDynamicPersistentTileSchedulerILi128ELi64ELi256ELi256ELb1ELb1ELb0ELb1ELb0ELb1EEEEEEEEEvNT_6ParamsE,(.L_x_32 - _ZN7cutlass13device_kernelIN5flash19enable_sm80_to_sm89INS1_16FlashAttnFwdSm80INS1_25CollectiveMainloopFwdSm80ILi8ELi2ELb0EN4cute5tupleIJNS5_1CILi128EEENS7_ILi64EEENS7_ILi192EEEEEELi192ENS_6half_tEfNS_4arch4Sm80ELb0ELb1ELb0ELb1ELb1ELb1ELb1ELb1EEENS1_21CollectiveEpilogueFwdINS6_IJS8_SA_S9_EEENS6_IJNS7_ILi1EEESI_SI_EEESC_SE_Li256ELb1ELb1ELb1ELb0EEENS1_36VarlenDynamicPersistentTileSchedulerILi128ELi64ELi256ELi256ELb1ELb1ELb0ELb1ELb0ELb1EEEEEEEEEvNT_6ParamsE)
        .other          _ZN7cutlass13device_kernelIN5flash19enable_sm80_to_sm89INS1_16FlashAttnFwdSm80INS1_25CollectiveMainloopFwdSm80ILi8ELi2ELb0EN4cute5tupleIJNS5_1CILi128EEENS7_ILi64EEENS7_ILi192EEEEEELi192ENS_6half_tEfNS_4arch4Sm80ELb0ELb1ELb0ELb1ELb1ELb1ELb1ELb1EEENS1_21CollectiveEpilogueFwdINS6_IJS8_SA_S9_EEENS6_IJNS7_ILi1EEESI_SI_EEESC_SE_Li256ELb1ELb1ELb1ELb0EEENS1_36VarlenDynamicPersistentTileSchedulerILi128ELi64ELi256ELi256ELb1ELb1ELb0ELb1ELb0ELb1EEEEEEEEEvNT_6ParamsE,@"STO_CUDA_ENTRY STV_DEFAULT"
_ZN7cutlass13device_kernelIN5flash19enable_sm80_to_sm89INS1_16FlashAttnFwdSm80INS1_25CollectiveMainloopFwdSm80ILi8ELi2ELb0EN4cute5tupleIJNS5_1CILi128EEENS7_ILi64EEENS7_ILi192EEEEEELi192ENS_6half_tEfNS_4arch4Sm80ELb0ELb1ELb0ELb1ELb1ELb1ELb1ELb1EEENS1_21CollectiveEpilogueFwdINS6_IJS8_SA_S9_EEENS6_IJNS7_ILi1EEESI_SI_EEESC_SE_Li256ELb1ELb1ELb1ELb0EEENS1_36VarlenDynamicPersistentTileSchedulerILi128ELi64ELi256ELi256ELb1ELb1ELb0ELb1ELb0ELb1EEEEEEEEEvNT_6ParamsE:
[----:B------:R-:W-:Y:S01]  /*0000*/  LDC R1, c[0x0][0x37c] ;  /* 0x0000df00ff017b82 */ /* 0x000fe20000000800 */
[----:B------:R-:W-:Y:S05]  /*0010*/  EXIT ;  /* 0x000000000000794d */ /* 0x000fea0003800000 */
.L_x_14:
        /* <DEDUP_REMOVED lines=14> */
.L_x_32:


//--------------------- .text._ZN7cutlass13device_kernelIN5flash19enable_sm80_to_sm89INS1_16FlashAttnFwdSm80INS1_25CollectiveMainloopFwdSm80ILi8ELi2ELb0EN4cute5tupleIJNS5_1CILi128EEENS7_ILi64EEENS7_ILi192EEEEEELi192ENS_6half_tEfNS_4arch4Sm80ELb1ELb0ELb0ELb0ELb1ELb0ELb1ELb1EEENS1_21CollectiveEpilogueFwdINS6_IJS8_SA_S9_EEENS6_IJNS7_ILi1EEESI_SI_EEESC_SE_Li256ELb0ELb1ELb1ELb0EEENS1_30DynamicPersistentTileSchedulerILi256ELi256ELb1ELb1ELb0EEEEEEEEEvNT_6ParamsE --------------------------
	.section	.text._ZN7cutlass13device_kernelIN5flash19enable_sm80_to_sm89INS1_16FlashAttnFwdSm80INS1_25CollectiveMainloopFwdSm80ILi8ELi2ELb0EN4cute5tupleIJNS5_1CILi128EEENS7_ILi64EEENS7_ILi192EEEEEELi192ENS_6half_tEfNS_4arch4Sm80ELb1ELb0ELb0ELb0ELb1ELb0ELb1ELb1EEENS1_21CollectiveEpilogueFwdINS6_IJS8_SA_S9_EEENS6_IJNS7_ILi1EEESI_SI_EEESC_SE_Li256ELb0ELb1ELb1ELb0EEENS1_30DynamicPersistentTileSchedulerILi256ELi256ELb1ELb1ELb0EEEEEEEEEvNT_6ParamsE,"ax",@progbits
	.align	128
.text._ZN7cutlass13device_kernelIN5flash19enable_sm80_to_sm89INS1_16FlashAttnFwdSm80INS1_25CollectiveMainloopFwdSm80ILi8ELi2ELb0EN4cute5tupleIJNS5_1CILi128EEENS7_ILi64EEENS7_ILi192EEEEEELi192ENS_6half_tEfNS_4arch4Sm80ELb1ELb0ELb0ELb0ELb1ELb0ELb1ELb1EEENS1_21CollectiveEpilogueFwdINS6_IJS8_SA_S9_EEENS6_IJNS7_ILi1EEESI_SI_EEESC_SE_Li256ELb0ELb1ELb1ELb0EEENS1_30DynamicPersistentTileSchedulerILi256ELi256ELb1ELb1ELb0EEEEEEEEEvNT_6ParamsE:
        .type           _ZN7cutlass13device_kernelIN5flash19enable_sm80_to_sm89INS1_16FlashAttnFwdSm80INS1_25CollectiveMainloopFwdSm80ILi8ELi2ELb0EN4cute5tupleIJNS5_1CILi128EEENS7_ILi64EEENS7_ILi192EEEEEELi192ENS_6half_tEfNS_4arch4Sm80ELb1ELb0ELb0ELb0ELb1ELb0ELb1ELb1EEENS1_21CollectiveEpilogueFwdINS6_IJS8_SA_S9_EEENS6_IJNS7_ILi1EEESI_SI_EEESC_SE_Li256ELb0ELb1ELb1ELb0EEENS1_30DynamicPersistentTileSchedulerILi256ELi256ELb1ELb1ELb0EEEEEEEEEvNT_6ParamsE,@function
        .size           _ZN7cutlass13device_kernelIN5flash19enable_sm80_to_sm89INS1_16FlashAttnFwdSm80INS1_25CollectiveMainloopFwdSm80ILi8ELi2ELb0EN4cute5tupleIJNS5_1CILi128EEENS7_ILi64EEENS7_ILi192EEEEEELi192ENS_6half_tEfNS_4arch4Sm80ELb1ELb0ELb0ELb0ELb1ELb0ELb1ELb1EEENS1_21CollectiveEpilogueFwdINS6_IJS8_SA_S9_EEENS6_IJNS7_ILi1EEESI_SI_EEESC_SE_Li256ELb0ELb1ELb1ELb0EEENS1_30DynamicPersistentTileSchedulerILi256ELi256ELb1ELb1ELb0EEEEEEEEEvNT_6ParamsE,(.L_x_33 - _ZN7cutlass13device_kernelIN5flash19enable_sm80_to_sm89INS1_16FlashAttnFwdSm80INS1_25CollectiveMainloopFwdSm80ILi8ELi2ELb0EN4cute5tupleIJNS5_1CILi128EEENS7_ILi64EEENS7_ILi192EEEEEELi192ENS_6half_tEfNS_4arch4Sm80ELb1ELb0ELb0ELb0ELb1ELb0ELb1ELb1EEENS1_21CollectiveEpilogueFwdINS6_IJS8_SA_S9_EEENS6_IJNS7_ILi1EEESI_SI_EEESC_SE_Li256ELb0ELb1ELb1ELb0EEENS1_30DynamicPersistentTileSchedulerILi256ELi256ELb1ELb1ELb0EEEEEEEEEvNT_6ParamsE)
        .other          _ZN7cutlass13device_kernelIN5flash19enable_sm80_to_sm89INS1_16FlashAttnFwdSm80INS1_25CollectiveMainloopFwdSm80ILi8ELi2ELb0EN4cute5tupleIJNS5_1CILi128EEENS7_ILi64EEENS7_ILi192EEEEEELi192ENS_6half_tEfNS_4arch4Sm80ELb1ELb0ELb0ELb0ELb1ELb0ELb1ELb1EEENS1_21CollectiveEpilogueFwdINS6_IJS8_SA_S9_EEENS6_IJNS7_ILi1EEESI_SI_EEESC_SE_Li256ELb0ELb1ELb1ELb0EEENS1_30DynamicPersistentTileSchedulerILi256ELi256ELb1ELb1ELb0EEEEEEEEEvNT_6ParamsE,@"STO_CUDA_ENTRY STV_DEFAULT"
_ZN7cutlass13device_kernelIN5flash19enable_sm80_to_sm89INS1_16FlashAttnFwdSm80INS1_25CollectiveMainloopFwdSm80ILi8ELi2ELb0EN4cute5tupleIJNS5_1CILi128EEENS7_ILi64EEENS7_ILi192EEEEEELi192ENS_6half_tEfNS_4arch4Sm80ELb1ELb0ELb0ELb0ELb1ELb0ELb1ELb1EEENS1_21CollectiveEpilogueFwdINS6_IJS8_SA_S9_EEENS6_IJNS7_ILi1EEESI_SI_EEESC_SE_Li256ELb0ELb1ELb1ELb0EEENS1_30DynamicPersistentTileSchedulerILi256ELi256ELb1ELb1ELb0EEEEEEEEEvNT_6ParamsE:
[----:B------:R-:W-:Y:S01]  /*0000*/  LDC R1, c[0x0][0x37c] ;  /* 0x0000df00ff017b82 */ /* 0x000fe20000000800 */
[----:B------:R-:W-:Y:S05]  /*0010*/  EXIT ;  /* 0x000000000000794d */ /* 0x000fea0003800000 */
.L_x_15:
        /* <DEDUP_REMOVED lines=14> */
.L_x_33:


//--------------------- .text._ZN7cutlass13device_kernelIN5flash19enable_sm80_to_sm89INS1_16FlashAttnFwdSm80INS1_25CollectiveMainloopFwdSm80ILi8ELi2ELb0EN4cute5tupleIJNS5_1CILi128EEENS7_ILi64EEENS7_ILi192EEEEEELi192ENS_6half_tEfNS_4arch4Sm80ELb1ELb0ELb0ELb1ELb1ELb0ELb1ELb1EEENS1_21CollectiveEpilogueFwdINS6_IJS8_SA_S9_EEENS6_IJNS7_ILi1EEESI_SI_EEESC_SE_Li256ELb1ELb1ELb1ELb0EEENS1_36VarlenDynamicPersistentTileSchedulerILi128ELi64ELi256ELi256ELb1ELb1ELb0ELb1ELb1ELb1EEEEEEEEEvNT_6ParamsE --------------------------
	.section	.text._ZN7cutlass13device_kernelIN5flash19enable_sm80_to_sm89INS1_16FlashAttnFwdSm80INS1_25CollectiveMainloopFwdSm80ILi8ELi2ELb0EN4cute5tupleIJNS5_1CILi128EEENS7_ILi64EEENS7_ILi192EEEEEELi192ENS_6half_tEfNS_4arch4Sm80ELb1ELb0ELb0ELb1ELb1ELb0ELb1ELb1EEENS1_21CollectiveEpilogueFwdINS6_IJS8_SA_S9_EEENS6_IJNS7_ILi1EEESI_SI_EEESC_SE_Li256ELb1ELb1ELb1ELb0EEENS1_36VarlenDynamicPersistentTileSchedulerILi128ELi64ELi256ELi256ELb1ELb1ELb0ELb1ELb1ELb1EEEEEEEEEvNT_6ParamsE,"ax",@progbits
	.align	128
.text._ZN7cutlass13device_kernelIN5flash19enable_sm80_to_sm89INS1_16FlashAttnFwdSm80INS1_25CollectiveMainloopFwdSm80ILi8ELi2ELb0EN4cute5tupleIJNS5_1CILi128EEENS7_ILi64EEENS7_ILi192EEEEEELi192ENS_6half_tEfNS_4arch4Sm80ELb1ELb0ELb0ELb1ELb1ELb0ELb1ELb1EEENS1_21CollectiveEpilogueFwdINS6_IJS8_SA_S9_EEENS6_IJNS7_ILi1EEESI_SI_EEESC_SE_Li256ELb1ELb1ELb1ELb0EEENS1_36VarlenDynamicPersistentTileSchedulerILi128ELi64ELi256ELi256ELb1ELb1ELb0ELb1ELb1ELb1EEEEEEEEEvNT_6ParamsE:
        .type           _ZN7cutlass13device_kernelIN5flash19enable_sm80_to_sm89INS1_16FlashAttnFwdSm80INS1_25CollectiveMainloopFwdSm80ILi8ELi2ELb0EN4cute5tupleIJNS5_1CILi128EEENS7_ILi64EEENS7_ILi192EEEEEELi192ENS_6half_tEfNS_4arch4Sm80ELb1ELb0ELb0ELb1ELb1ELb0ELb1ELb1EEENS1_21CollectiveEpilogueFwdINS6_IJS8_SA_S9_EEENS6_IJNS7_ILi1EEESI_SI_EEESC_SE_Li256ELb1ELb1ELb1ELb0EEENS1_36VarlenDynamicPersistentTileSchedulerILi128ELi64ELi256ELi256ELb1ELb1ELb0ELb1ELb1ELb1EEEEEEEEEvNT_6ParamsE,@function
        .size           _ZN7cutlass13device_kernelIN5flash19enable_sm80_to_sm89INS1_16FlashAttnFwdSm80INS1_25CollectiveMainloopFwdSm80ILi8ELi2ELb0EN4cute5tupleIJNS5_1CILi128EEENS7_ILi64EEENS7_ILi192EEEEEELi192ENS_6half_tEfNS_4arch4Sm80ELb1ELb0ELb0ELb1ELb1ELb0ELb1ELb1EEENS1_21CollectiveEpilogueFwdINS6_IJS8_SA_S9_EEENS6_IJNS7_ILi1EEESI_SI_EEESC_SE_Li256ELb1ELb1ELb1ELb0EEENS1_36VarlenDynamicPersistentTileSchedulerILi128ELi64ELi256ELi256ELb1ELb1ELb0ELb1ELb1ELb1EEEEEEEEEvNT_6ParamsE,(.L_x_34 - _ZN7cutlass13device_kernelIN5flash19enable_sm80_to_sm89INS1_16FlashAttnFwdSm80INS1_25CollectiveMainloopFwdSm80ILi8ELi2ELb0EN4cute5tupleIJNS5_1CILi128EEENS7_ILi64EEENS7_ILi192EEEEEELi192ENS_6half_tEfNS_4arch4Sm80ELb1ELb0ELb0ELb1ELb1ELb0ELb1ELb1EEENS1_21CollectiveEpilogueFwdINS6_IJS8_SA_S9_EEENS6_IJNS7_ILi1EEESI_SI_EEESC_SE_Li256ELb1ELb1ELb1ELb0EEENS1_36VarlenDynamicPersistentTileSchedulerILi128ELi64ELi256ELi256ELb1ELb1ELb0ELb1ELb1ELb1EEEEEEEEEvNT_6ParamsE)
        .other          _ZN7cutlass13device_kernelIN5flash19enable_sm80_to_sm89INS1_16FlashAttnFwdSm80INS1_25CollectiveMainloopFwdSm80ILi8ELi2ELb0EN4cute5tupleIJNS5_1CILi128EEENS7_ILi64EEENS7_ILi192EEEEEELi192ENS_6half_tEfNS_4arch4Sm80ELb1ELb0ELb0ELb1ELb1ELb0ELb1ELb1EEENS1_21CollectiveEpilogueFwdINS6_IJS8_SA_S9_EEENS6_IJNS7_ILi1EEESI_SI_EEESC_SE_Li256ELb1ELb1ELb1ELb0EEENS1_36VarlenDynamicPersistentTileSchedulerILi128ELi64ELi256ELi256ELb1ELb1ELb0ELb1ELb1ELb1EEEEEEEEEvNT_6ParamsE,@"STO_CUDA_ENTRY STV_DEFAULT"
_ZN7cutlass13device_kernelIN5flash19enable_sm80_to_sm89INS1_16FlashAttnFwdSm80INS1_25CollectiveMainloopFwdSm80ILi8ELi2ELb0EN4cute5tupleIJNS5_1CILi128EEENS7_ILi64EEENS7_ILi192EEEEEELi192ENS_6half_tEfNS_4arch4Sm80ELb1ELb0ELb0ELb1ELb1ELb0ELb1ELb1EEENS1_21CollectiveEpilogueFwdINS6_IJS8_SA_S9_EEENS6_IJNS7_ILi1EEESI_SI_EEESC_SE_Li256ELb1ELb1ELb1ELb0EEENS1_36VarlenDynamicPersistentTileSchedulerILi128ELi64ELi256ELi256ELb1ELb1ELb0ELb1ELb1ELb1EEEEEEEEEvNT_6ParamsE:
[----:B------:R-:W-:Y:S01]  /*0000*/  LDC R1, c[0x0][0x37c] ;  /* 0x0000df00ff017b82 */ /* 0x000fe20000000800 */
[----:B------:R-:W-:Y:S05]  /*0010*/  EXIT ;  /* 0x000000000000794d */ /* 0x000fea0003800000 */
.L_x_16:
        /* <DEDUP_REMOVED lines=14> */
.L_x_34:


//--------------------- .text._ZN7cutlass13device_kernelIN5flash19enable_sm80_to_sm89INS1_16FlashAttnFwdSm80INS1_25CollectiveMainloopFwdSm80ILi8ELi2ELb0EN4cute5tupleIJNS5_1CILi128EEENS7_ILi64EEENS7_ILi192EEEEEELi192ENS_6half_tEfNS_4arch4Sm80ELb1ELb0ELb0ELb1ELb1ELb1ELb1ELb1EEENS1_21CollectiveEpilogueFwdINS6_IJS8_SA_S9_EEENS6_IJNS7_ILi1EEESI_SI_EEESC_SE_Li256ELb1ELb1ELb1ELb0EEENS1_36VarlenDynamicPersistentTileSchedulerILi128ELi64ELi256ELi256ELb1ELb1ELb0ELb1ELb1ELb1EEEEEEEEEvNT_6ParamsE --------------------------
	.section	.text._ZN7cutlass13device_kernelIN5flash19enable_sm80_to_sm89INS1_16FlashAttnFwdSm80INS1_25CollectiveMainloopFwdSm80ILi8ELi2ELb0EN4cute5tupleIJNS5_1CILi128EEENS7_ILi64EEENS7_ILi192EEEEEELi192ENS_6half_tEfNS_4arch4Sm80ELb1ELb0ELb0ELb1ELb1ELb1ELb1ELb1EEENS1_21CollectiveEpilogueFwdINS6_IJS8_SA_S9_EEENS6_IJNS7_ILi1EEESI_SI_EEESC_SE_Li256ELb1ELb1ELb1ELb0EEENS1_36VarlenDynamicPersistentTileSchedulerILi128ELi64ELi256ELi256ELb1ELb1ELb0ELb1ELb1ELb1EEEEEEEEEvNT_6ParamsE,"ax",@progbits
	.align	128
.text._ZN7cutlass13device_kernelIN5flash19enable_sm80_to_sm89INS1_16FlashAttnFwdSm80INS1_25CollectiveMainloopFwdSm80ILi8ELi2ELb0EN4cute5tupleIJNS5_1CILi128EEENS7_ILi64EEENS7_ILi192EEEEEELi192ENS_6half_tEfNS_4arch4Sm80ELb1ELb0ELb0ELb1ELb1ELb1ELb1ELb1EEENS1_21CollectiveEpilogueFwdINS6_IJS8_SA_S9_EEENS6_IJNS7_ILi1EEESI_SI_EEESC_SE_Li256ELb1ELb1ELb1ELb0EEENS1_36VarlenDynamicPersistentTileSchedulerILi128ELi64ELi256ELi256ELb1ELb1ELb0ELb1ELb1ELb1EEEEEEEEEvNT_6ParamsE:
        .type           _ZN7cutlass13device_kernelIN5flash19enable_sm80_to_sm89INS1_16FlashAttnFwdSm80INS1_25CollectiveMainloopFwdSm80ILi8ELi2ELb0EN4cute5tupleIJNS5_1CILi128EEENS7_ILi64EEENS7_ILi192EEEEEELi192ENS_6half_tEfNS_4arch4Sm80ELb1ELb0ELb0ELb1ELb1ELb1ELb1ELb1EEENS1_21CollectiveEpilogueFwdINS6_IJS8_SA_S9_EEENS6_IJNS7_ILi1EEESI_SI_EEESC_SE_Li256ELb1ELb1ELb1ELb0EEENS1_36VarlenDynamicPersistentTileSchedulerILi128ELi64ELi256ELi256ELb1ELb1ELb0ELb1ELb1ELb1EEEEEEEEEvNT_6ParamsE,@function
        .size           _ZN7cutlass13device_kernelIN5flash19enable_sm80_to_sm89INS1_16FlashAttnFwdSm80INS1_25CollectiveMainloopFwdSm80ILi8ELi2ELb0EN4cute5tupleIJNS5_1CILi128EEENS7_ILi64EEENS7_ILi192EEEEEELi192ENS_6half_tEfNS_4arch4Sm80ELb1ELb0ELb0ELb1ELb1ELb1ELb1ELb1EEENS1_21CollectiveEpilogueFwdINS6_IJS8_SA_S9_EEENS6_IJNS7_ILi1EEESI_SI_EEESC_SE_Li256ELb1ELb1ELb1ELb0EEENS1_36VarlenDynamicPersistentTileSchedulerILi128ELi64ELi256ELi256ELb1ELb1ELb0ELb1ELb1ELb1EEEEEEEEEvNT_6ParamsE,(.L_x_35 - _ZN7cutlass13device_kernelIN5flash19enable_sm80_to_sm89INS1_16FlashAttnFwdSm80INS1_25CollectiveMainloopFwdSm80ILi8ELi2ELb0EN4cute5tupleIJNS5_1CILi128EEENS7_ILi64EEENS7_ILi192EEEEEELi192ENS_6half_tEfNS_4arch4Sm80ELb1ELb0ELb0ELb1ELb1ELb1ELb1ELb1EEENS1_21CollectiveEpilogueFwdINS6_IJS8_SA_S9_EEENS6_IJNS7_ILi1EEESI_SI_EEESC_SE_Li256ELb1ELb1ELb1ELb0EEENS1_36VarlenDynamicPersistentTileSchedulerILi128ELi64ELi256ELi256ELb1ELb1ELb0ELb1ELb1ELb1EEEEEEEEEvNT_6ParamsE)
        .other          _ZN7cutlass13device_kernelIN5flash19enable_sm80_to_sm89INS1_16FlashAttnFwdSm80INS1_25CollectiveMainloopFwdSm80ILi8ELi2ELb0EN4cute5tupleIJNS5_1CILi128EEENS7_ILi64EEENS7_ILi192EEEEEELi192ENS_6half_tEfNS_4arch4Sm80ELb1ELb0ELb0ELb1ELb1ELb1ELb1ELb1EEENS1_21CollectiveEpilogueFwdINS6_IJS8_SA_S9_EEENS6_IJNS7_ILi1EEESI_SI_EEESC_SE_Li256ELb1ELb1ELb1ELb0EEENS1_36VarlenDynamicPersistentTileSchedulerILi128ELi64ELi256ELi256ELb1ELb1ELb0ELb1ELb1ELb1EEEEEEEEEvNT_6ParamsE,@"STO_CUDA_ENTRY STV_DEFAULT"
_ZN7cutlass13device_kernelIN5flash19enable_sm80_to_sm89INS1_16FlashAttnFwdSm80INS1_25CollectiveMainloopFwdSm80ILi8ELi2ELb0EN4cute5tupleIJNS5_1CILi128EEENS7_ILi64EEENS7_ILi192EEEEEELi192ENS_6half_tEfNS_4arch4Sm80ELb1ELb0ELb0ELb1ELb1ELb1ELb1ELb1EEENS1_21CollectiveEpilogueFwdINS6_IJS8_SA_S9_EEENS6_IJNS7_ILi1EEESI_SI_EEESC_SE_Li256ELb1ELb1ELb1ELb0EEENS1_36VarlenDynamicPersistentTileSchedulerILi128ELi64ELi256ELi256ELb1ELb1ELb0ELb1ELb1ELb1EEEEEEEEEvNT_6ParamsE:
[----:B------:R-:W-:Y:S01]  /*0000*/  LDC R1, c[0x0][0x37c] ;  /* 0x0000df00ff017b82 */ /* 0x000fe20000000800 */
[----:B------:R-:W-:Y:S05]  /*0010*/  EXIT ;  /* 0x000000000000794d */ /* 0x000fea0003800000 */
.L_x_17:
        /* <DEDUP_REMOVED lines=14> */
.L_x_35:


//--------------------- .nv.shared.reserved.0     --------------------------
	.section	.nv.shared.reserved.0,"aw",@nobits
	.weak		__nv_reservedSMEM_offset_0_alias
	.size		__nv_reservedSMEM_offset_0_alias, 0, 64
	.other		__nv_reservedSMEM_offset_0_alias,@"STO_CUDA_RESERVED_SHARED STV_DEFAULT"
__nv_reservedSMEM_offset_0_alias:
	.zero		0
	.zero		64


//--------------------- .nv.global                --------------------------
	.section	.nv.global,"aw",@nobits
.nv.global:
	.type		_ZN78_INTERNAL_f5b7be85_42_flash_fwd_hdim192_fp16_paged_split_sm80_cu_49158569_32574cute1_E,@object
	.size		_ZN78_INTERNAL_f5b7be85_42_flash_fwd_hdim192_fp16_paged_split_sm80_cu_49158569_32574cute1_E,(_ZN78_INTERNAL_f5b7be85_42_flash_fwd_hdim192_fp16_paged_split_sm80_cu_49158569_32574cuda3std3__45__cpo6cbeginE - _ZN78_INTERNAL_f5b7be85_42_flash_fwd_hdim192_fp16_paged_split_sm80_cu_49158569_32574cute1_E)
_ZN78_INTERNAL_f5b7be85_42_flash_fwd_hdim192_fp16_paged_split_sm80_cu_49158569_32574cute1_E:
	.zero		1
	.type		_ZN78_INTERNAL_f5b7be85_42_flash_fwd_hdim192_fp16_paged_split_sm80_cu_49158569_32574cuda3std3__45__cpo6cbeginE,@object
	.size		_ZN78_INTERNAL_f5b7be85_42_flash_fwd_hdim192_fp16_paged_split_sm80_cu_49158569_32574cuda3std3__45__cpo6cbeginE,(_ZN78_INTERNAL_f5b7be85_42_flash_fwd_hdim192_fp16_paged_split_sm80_cu_49158569_32574cuda3std3__48in_placeE - _ZN78_INTERNAL_f5b7be85_42_flash_fwd_hdim192_fp16_paged_split_sm80_cu_49158569_32574cuda3std3__45__cpo6cbeginE)
_ZN78_INTERNAL_f5b7be85_42_flash_fwd_hdim192_fp16_paged_split_sm80_cu_49158569_32574cuda3std3__45__cpo6cbeginE:
	.zero		1
	.type		_ZN78_INTERNAL_f5b7be85_42_flash_fwd_hdim192_fp16_paged_split_sm80_cu_49158569_32574cuda3std3__48in_placeE,@object
	.size		_ZN78_INTERNAL_f5b7be85_42_flash_fwd_hdim192_fp16_paged_split_sm80_cu_49158569_32574cuda3std3__48in_placeE,(_ZN78_INTERNAL_f5b7be85_42_flash_fwd_hdim192_fp16_paged_split_sm80_cu_49158569_32574cuda3std6ranges3__45__cpo9iter_moveE - _ZN78_INTERNAL_f5b7be85_42_flash_fwd_hdim192_fp16_paged_split_sm80_cu_49158569_32574cuda3std3__48in_placeE)
_ZN78_INTERNAL_f5b7be85_42_flash_fwd_hdim192_fp16_paged_split_sm80_cu_49158569_32574cuda3std3__48in_placeE:
	.zero		1
	.type		_ZN78_INTERNAL_f5b7be85_42_flash_fwd_hdim192_fp16_paged_split_sm80_cu_49158569_32574cuda3std6ranges3__45__cpo9iter_moveE,@object
	.size		_ZN78_INTERNAL_f5b7be85_42_flash_fwd_hdim192_fp16_paged_split_sm80_cu_49158569_32574cuda3std6ranges3__45__cpo9iter_moveE,(_ZN78_INTERNAL_f5b7be85_42_flash_fwd_hdim192_fp16_paged_split_sm80_cu_49158569_32574cuda3std3__45__cpo5beginE - _ZN78_INTERNAL_f5b7be85_42_flash_fwd_hdim192_fp16_paged_split_sm80_cu_49158569_32574cuda3std6ranges3__45__cpo9iter_moveE)
_ZN78_INTERNAL_f5b7be85_42_flash_fwd_hdim192_fp16_paged_split_sm80_cu_49158569_32574cuda3std6ranges3__45__cpo9iter_moveE:
	.zero		1
	.type		_ZN78_INTERNAL_f5b7be85_42_flash_fwd_hdim192_fp16_paged_split_sm80_cu_49158569_32574cuda3std3__45__cpo5beginE,@object
	.size		_ZN78_INTERNAL_f5b7be85_42_flash_fwd_hdim192_fp16_paged_split_sm80_cu_49158569_32574cuda3std3__45__cpo5beginE,(_ZN78_INTERNAL_f5b7be85_42_flash_fwd_hdim192_fp16_paged_split_sm80_cu_49158569_32574cuda3std3__480_GLOBAL__N__f5b7be85_42_flash_fwd_hdim192_fp16_paged_split_sm80_cu_49158569_32576ignoreE - _ZN78_INTERNAL_f5b7be85_42_flash_fwd_hdim192_fp16_paged_split_sm80_cu_49158569_32574cuda3std3__45__cpo5beginE)
_ZN78_INTERNAL_f5b7be85_42_flash_fwd_hdim192_fp16_paged_split_sm80_cu_49158569_32574cuda3std3__45__cpo5beginE:
	.zero		1
	.type		_ZN78_INTERNAL_f5b7be85_42_flash_fwd_hdim192_fp16_paged_split_sm80_cu_49158569_32574cuda3std3__480_GLOBAL__N__f5b7be85_42_flash_fwd_hdim192_fp16_paged_split_sm80_cu_49158569_32576ignoreE,@object
	.size		_ZN78_INTERNAL_f5b7be85_42_flash_fwd_hdim192_fp16_paged_split_sm80_cu_49158569_32574cuda3std3__480_GLOBAL__N__f5b7be85_42_flash_fwd_hdim192_fp16_paged_split_sm80_cu_49158569_32576ignoreE,(_ZN78_INTERNAL_f5b7be85_42_flash_fwd_hdim192_fp16_paged_split_sm80_cu_49158569_32574cute7productE - _ZN78_INTERNAL_f5b7be85_42_flash_fwd_hdim192_fp16_paged_split_sm80_cu_49158569_32574cuda3std3__480_GLOBAL__N__f5b7be85_42_flash_fwd_hdim192_fp16_paged_split_sm80_cu_49158569_32576ignoreE)
_ZN78_INTERNAL_f5b7be85_42_flash_fwd_hdim192_fp16_paged_split_sm80_cu_49158569_32574cuda3std3__480_GLOBAL__N__f5b7be85_42_flash_fwd_hdim192_fp16_paged_split_sm80_cu_49158569_32576ignoreE:
	.zero		1
	.type		_ZN78_INTERNAL_f5b7be85_42_flash_fwd_hdim192_fp16_paged_split_sm80_cu_49158569_32574cute7productE,@object
	.size		_ZN78_INTERNAL_f5b7be85_42_flash_fwd_hdim192_fp16_paged_split_sm80_cu_49158569_32574cute7productE,(_ZN78_INTERNAL_f5b7be85_42_flash_fwd_hdim192_fp16_paged_split_sm80_cu_49158569_32574cuda3std3__45__cpo3endE - _ZN78_INTERNAL_f5b7be85_42_flash_fwd_hdim192_fp16_paged_split_sm80_cu_49158569_32574cute7productE)
_ZN78_INTERNAL_f5b7be85_42_flash_fwd_hdim192_fp16_paged_split_sm80_cu_49158569_32574cute7productE:
	.zero		1
	.type		_ZN78_INTERNAL_f5b7be85_42_flash_fwd_hdim192_fp16_paged_split_sm80_cu_49158569_32574cuda3std3__45__cpo3endE,@object
	.size		_ZN78_INTERNAL_f5b7be85_42_flash_fwd_hdim192_fp16_paged_split_sm80_cu_49158569_32574cuda3std3__45__cpo3endE,(_ZN78_INTERNAL_f5b7be85_42_flash_fwd_hdim192_fp16_paged_split_sm80_cu_49158569_32574cuda3std3__419piecewise_constructE - _ZN78_INTERNAL_f5b7be85_42_flash_fwd_hdim192_fp16_paged_split_sm80_cu_49158569_32574cuda3std3__45__cpo3endE)
_ZN78_INTERNAL_f5b7be85_42_flash_fwd_hdim192_fp16_paged_split_sm80_cu_49158569_32574cuda3std3__45__cpo3endE:
	.zero		1
	.type		_ZN78_INTERNAL_f5b7be85_42_flash_fwd_hdim192_fp16_paged_split_sm80_cu_49158569_32574cuda3std3__419piecewise_constructE,@object
	.size		_ZN78_INTERNAL_f5b7be85_42_flash_fwd_hdim192_fp16_paged_split_sm80_cu_49158569_32574cuda3std3__419piecewise_constructE,(_ZN78_INTERNAL_f5b7be85_42_flash_fwd_hdim192_fp16_paged_split_sm80_cu_49158569_32574cuda3std3__45__cpo4cendE - _ZN78_INTERNAL_f5b7be85_42_flash_fwd_hdim192_fp16_paged_split_sm80_cu_49158569_32574cuda3std3__419piecewise_constructE)
_ZN78_INTERNAL_f5b7be85_42_flash_fwd_hdim192_fp16_paged_split_sm80_cu_49158569_32574cuda3std3__419piecewise_constructE:
	.zero		1
	.type		_ZN78_INTERNAL_f5b7be85_42_flash_fwd_hdim192_fp16_paged_split_sm80_cu_49158569_32574cuda3std3__45__cpo4cendE,@object
	.size		_ZN78_INTERNAL_f5b7be85_42_flash_fwd_hdim192_fp16_paged_split_sm80_cu_49158569_32574cuda3std3__45__cpo4cendE,(_ZN78_INTERNAL_f5b7be85_42_flash_fwd_hdim192_fp16_paged_split_sm80_cu_49158569_32574cuda3std6ranges3__45__cpo4swapE - _ZN78_INTERNAL_f5b7be85_42_flash_fwd_hdim192_fp16_paged_split_sm80_cu_49158569_32574cuda3std3__45__cpo4cendE)
_ZN78_INTERNAL_f5b7be85_42_flash_fwd_hdim192_fp16_paged_split_sm80_cu_49158569_32574cuda3std3__45__cpo4cendE:
	.zero		1
	.type		_ZN78_INTERNAL_f5b7be85_42_flash_fwd_hdim192_fp16_paged_split_sm80_cu_49158569_32574cuda3std6ranges3__45__cpo4swapE,@object
	.size		_ZN78_INTERNAL_f5b7be85_42_flash_fwd_hdim192_fp16_paged_split_sm80_cu_49158569_32574cuda3std6ranges3__45__cpo4swapE,(.L_7 - _ZN78_INTERNAL_f5b7be85_42_flash_fwd_hdim192_fp16_paged_split_sm80_cu_49158569_32574cuda3std6ranges3__45__cpo4swapE)
_ZN78_INTERNAL_f5b7be85_42_flash_fwd_hdim192_fp16_paged_split_sm80_cu_49158569_32574cuda3std6ranges3__45__cpo4swapE:
	.zero		1
.L_7:


//--------------------- .nv.constant0._ZN7cutlass13device_kernelIN5flash19enable_sm80_to_sm89INS1_16FlashAttnFwdSm80INS1_25CollectiveMainloopFwdSm80ILi8ELi1ELb0EN4cute5tupleIJNS5_1CILi128EEENS7_ILi64EEENS7_ILi192EEEEEELi192ENS_6half_tEfNS_4arch4Sm80ELb0ELb0ELb0ELb0ELb1ELb0ELb1ELb1EEENS1_21CollectiveEpilogueFwdINS6_IJS8_SA_S9_EEENS6_IJNS7_ILi1EEESI_SI_EEESC_SE_Li256ELb0ELb1ELb1ELb0EEENS1_19SingleTileSchedulerILb0ELb1ELb1ELi128EEEEEEEEEvNT_6ParamsE --------------------------
	.section	.nv.constant0._ZN7cutlass13device_kernelIN5flash19enable_sm80_to_sm89INS1_16FlashAttnFwdSm80INS1_25CollectiveMainloopFwdSm80ILi8ELi1ELb0EN4cute5tupleIJNS5_1CILi128EEENS7_ILi64EEENS7_ILi192EEEEEELi192ENS_6half_tEfNS_4arch4Sm80ELb0ELb0ELb0ELb0ELb1ELb0ELb1ELb1EEENS1_21CollectiveEpilogueFwdINS6_IJS8_SA_S9_EEENS6_IJNS7_ILi1EEESI_SI_EEESC_SE_Li256ELb0ELb1ELb1ELb0EEENS1_19SingleTileSchedulerILb0ELb1ELb1ELi128EEEEEEEEEvNT_6ParamsE,"a",@progbits
	.sectionflags	@""
	.align	4
.nv.constant0._ZN7cutlass13device_kernelIN5flash19enable_sm80_to_sm89INS1_16FlashAttnFwdSm80INS1_25CollectiveMainloopFwdSm80ILi8ELi1ELb0EN4cute5tupleIJNS5_1CILi128EEENS7_ILi64EEENS7_ILi192EEEEEELi192ENS_6half_tEfNS_4arch4Sm80ELb0ELb0ELb0ELb0ELb1ELb0ELb1ELb1EEENS1_21CollectiveEpilogueFwdINS6_IJS8_SA_S9_EEENS6_IJNS7_ILi1EEESI_SI_EEESC_SE_Li256ELb0ELb1ELb1ELb0EEENS1_19SingleTileSchedulerILb0ELb1ELb1ELi128EEEEEEEEEvNT_6ParamsE:
	.zero		1944


//--------------------- .nv.constant0._ZN7cutlass13device_kernelIN5flash19enable_sm80_to_sm89INS1_16FlashAttnFwdSm80INS1_25CollectiveMainloopFwdSm80ILi8ELi1ELb0EN4cute5tupleIJNS5_1CILi128EEENS7_ILi64EEENS7_ILi192EEEEEELi192ENS_6half_tEfNS_4arch4Sm80ELb0ELb0ELb0ELb1ELb1ELb0ELb1ELb1EEENS1_21CollectiveEpilogueFwdINS6_IJS8_SA_S9_EEENS6_IJNS7_ILi1EEESI_SI_EEESC_SE_Li256ELb1ELb1ELb1ELb0EEENS1_36VarlenDynamicPersistentTileSchedulerILi128ELi64ELi256ELi256ELb1ELb1ELb0ELb0ELb1ELb1EEEEEEEEEvNT_6ParamsE --------------------------
	.section	.nv.constant0._ZN7cutlass13device_kernelIN5flash19enable_sm80_to_sm89INS1_16FlashAttnFwdSm80INS1_25CollectiveMainloopFwdSm80ILi8ELi1ELb0EN4cute5tupleIJNS5_1CILi128EEENS7_ILi64EEENS7_ILi192EEEEEELi192ENS_6half_tEfNS_4arch4Sm80ELb0ELb0ELb0ELb1ELb1ELb0ELb1ELb1EEENS1_21CollectiveEpilogueFwdINS6_IJS8_SA_S9_EEENS6_IJNS7_ILi1EEESI_SI_EEESC_SE_Li256ELb1ELb1ELb1ELb0EEENS1_36VarlenDynamicPersistentTileSchedulerILi128ELi64ELi256ELi256ELb1ELb1ELb0ELb0ELb1ELb1EEEEEEEEEvNT_6ParamsE,"a",@progbits
	.sectionflags	@""
	.align	4
.nv.constant0._ZN7cutlass13device_kernelIN5flash19enable_sm80_to_sm89INS1_16FlashAttnFwdSm80INS1_25CollectiveMainloopFwdSm80ILi8ELi1ELb0EN4cute5tupleIJNS5_1CILi128EEENS7_ILi64EEENS7_ILi192EEEEEELi192ENS_6half_tEfNS_4arch4Sm80ELb0ELb0ELb0ELb1ELb1ELb0ELb1ELb1EEENS1_21CollectiveEpilogueFwdINS6_IJS8_SA_S9_EEENS6_IJNS7_ILi1EEESI_SI_EEESC_SE_Li256ELb1ELb1ELb1ELb0EEENS1_36VarlenDynamicPersistentTileSchedulerILi128ELi64ELi256ELi256ELb1ELb1ELb0ELb0ELb1ELb1EEEEEEEEEvNT_6ParamsE:
	.zero		1976


//--------------------- .nv.constant0._ZN7cutlass13device_kernelIN5flash19enable_sm80_to_sm89INS1_16FlashAttnFwdSm80INS1_25CollectiveMainloopFwdSm80ILi8ELi1ELb0EN4cute5tupleIJNS5_1CILi128EEENS7_ILi64EEENS7_ILi192EEEEEELi192ENS_6half_tEfNS_4arch4Sm80ELb0ELb0ELb0ELb1ELb1ELb1ELb1ELb1EEENS1_21CollectiveEpilogueFwdINS6_IJS8_SA_S9_EEENS6_IJNS7_ILi1EEESI_SI_EEESC_SE_Li256ELb1ELb1ELb1ELb0EEENS1_36VarlenDynamicPersistentTileSchedulerILi128ELi64ELi256ELi256ELb1ELb1ELb0ELb0ELb1ELb1EEEEEEEEEvNT_6ParamsE --------------------------
	.section	.nv.constant0._ZN7cutlass13device_kernelIN5flash19enable_sm80_to_sm89INS1_16FlashAttnFwdSm80INS1_25CollectiveMainloopFwdSm80ILi8ELi1ELb0EN4cute5tupleIJNS5_1CILi128EEENS7_ILi64EEENS7_ILi192EEEEEELi192ENS_6half_tEfNS_4arch4Sm80ELb0ELb0ELb0ELb1ELb1ELb1ELb1ELb1EEENS1_21CollectiveEpilogueFwdINS6_IJS8_SA_S9_EEENS6_IJNS7_ILi1EEESI_SI_EEESC_SE_Li256ELb1ELb1ELb1ELb0EEENS1_36VarlenDynamicPersistentTileSchedulerILi128ELi64ELi256ELi256ELb1ELb1ELb0ELb0ELb1ELb1EEEEEEEEEvNT_6ParamsE,"a",@progbits
	.sectionflags	@""
	.align	4
.nv.constant0._ZN7cutlass13device_kernelIN5flash19enable_sm80_to_sm89INS1_16FlashAttnFwdSm80INS1_25CollectiveMainloopFwdSm80ILi8ELi1ELb0EN4cute5tupleIJNS5_1CILi128EEENS7_ILi64EEENS7_ILi192EEEEEELi192ENS_6half_tEfNS_4arch4Sm80ELb0ELb0ELb0ELb1ELb1ELb1ELb1ELb1EEENS1_21CollectiveEpilogueFwdINS6_IJS8_SA_S9_EEENS6_IJNS7_ILi1EEESI_SI_EEESC_SE_Li256ELb1ELb1ELb1ELb0EEENS1_36VarlenDynamicPersistentTileSchedulerILi128ELi64ELi256ELi256ELb1ELb1ELb0ELb0ELb1ELb1EEEEEEEEEvNT_6ParamsE:
	.zero		1976


//--------------------- .nv.constant0._ZN7cutlass13device_kernelIN5flash19enable_sm80_to_sm89INS1_16FlashAttnFwdSm80INS1_25CollectiveMainloopFwdSm80ILi8ELi1ELb0EN4cute5tupleIJNS5_1CILi128EEENS7_ILi64EEENS7_ILi192EEEEEELi192ENS_6half_tEfNS_4arch4Sm80ELb0ELb1ELb0ELb0ELb1ELb0ELb1ELb1EEENS1_21CollectiveEpilogueFwdINS6_IJS8_SA_S9_EEENS6_IJNS7_ILi1EEESI_SI_EEESC_SE_Li256ELb0ELb1ELb1ELb0EEENS1_19SingleTileSchedulerILb0ELb1ELb1ELi128EEEEEEEEEvNT_6ParamsE --------------------------
	.section	.nv.constant0._ZN7cutlass13device_kernelIN5flash19enable_sm80_to_sm89INS1_16FlashAttnFwdSm80INS1_25CollectiveMainloopFwdSm80ILi8ELi1ELb0EN4cute5tupleIJNS5_1CILi128EEENS7_ILi64EEENS7_ILi192EEEEEELi192ENS_6half_tEfNS_4arch4Sm80ELb0ELb1ELb0ELb0ELb1ELb0ELb1ELb1EEENS1_21CollectiveEpilogueFwdINS6_IJS8_SA_S9_EEENS6_IJNS7_ILi1EEESI_SI_EEESC_SE_Li256ELb0ELb1ELb1ELb0EEENS1_19SingleTileSchedulerILb0ELb1ELb1ELi128EEEEEEEEEvNT_6ParamsE,"a",@progbits
	.sectionflags	@""
	.align	4
.nv.constant0._ZN7cutlass13device_kernelIN5flash19enable_sm80_to_sm89INS1_16FlashAttnFwdSm80INS1_25CollectiveMainloopFwdSm80ILi8ELi1ELb0EN4cute5tupleIJNS5_1CILi128EEENS7_ILi64EEENS7_ILi192EEEEEELi192ENS_6half_tEfNS_4arch4Sm80ELb0ELb1ELb0ELb0ELb1ELb0ELb1ELb1EEENS1_21CollectiveEpilogueFwdINS6_IJS8_SA_S9_EEENS6_IJNS7_ILi1EEESI_SI_EEESC_SE_Li256ELb0ELb1ELb1ELb0EEENS1_19SingleTileSchedulerILb0ELb1ELb1ELi128EEEEEEEEEvNT_6ParamsE:
	.zero		1944


//--------------------- .nv.constant0._ZN7cutlass13device_kernelIN5flash19enable_sm80_to_sm89INS1_16FlashAttnFwdSm80INS1_25CollectiveMainloopFwdSm80ILi8ELi1ELb0EN4cute5tupleIJNS5_1CILi128EEENS7_ILi64EEENS7_ILi192EEEEEELi192ENS_6half_tEfNS_4arch4Sm80ELb0ELb1ELb0ELb1ELb1ELb0ELb1ELb1EEENS1_21CollectiveEpilogueFwdINS6_IJS8_SA_S9_EEENS6_IJNS7_ILi1EEESI_SI_EEESC_SE_Li256ELb1ELb1ELb1ELb0EEENS1_36VarlenDynamicPersistentTileSchedulerILi128ELi64ELi256ELi256ELb1ELb1ELb0ELb1ELb0ELb1EEEEEEEEEvNT_6ParamsE --------------------------
	.section	.nv.constant0._ZN7cutlass13device_kernelIN5flash19enable_sm80_to_sm89INS1_16FlashAttnFwdSm80INS1_25CollectiveMainloopFwdSm80ILi8ELi1ELb0EN4cute5tupleIJNS5_1CILi128EEENS7_ILi64EEENS7_ILi192EEEEEELi192ENS_6half_tEfNS_4arch4Sm80ELb0ELb1ELb0ELb1ELb1ELb0ELb1ELb1EEENS1_21CollectiveEpilogueFwdINS6_IJS8_SA_S9_EEENS6_IJNS7_ILi1EEESI_SI_EEESC_SE_Li256ELb1ELb1ELb1ELb0EEENS1_36VarlenDynamicPersistentTileSchedulerILi128ELi64ELi256ELi256ELb1ELb1ELb0ELb1ELb0ELb1EEEEEEEEEvNT_6ParamsE,"a",@progbits
	.sectionflags	@""
	.align	4
.nv.constant0._ZN7cutlass13device_kernelIN5flash19enable_sm80_to_sm89INS1_16FlashAttnFwdSm80INS1_25CollectiveMainloopFwdSm80ILi8ELi1ELb0EN4cute5tupleIJNS5_1CILi128EEENS7_ILi64EEENS7_ILi192EEEEEELi192ENS_6half_tEfNS_4arch4Sm80ELb0ELb1ELb0ELb1ELb1ELb0ELb1ELb1EEENS1_21CollectiveEpilogueFwdINS6_IJS8_SA_S9_EEENS6_IJNS7_ILi1EEESI_SI_EEESC_SE_Li256ELb1ELb1ELb1ELb0EEENS1_36VarlenDynamicPersistentTileSchedulerILi128ELi64ELi256ELi256ELb1ELb1ELb0ELb1ELb0ELb1EEEEEEEEEvNT_6ParamsE:
	.zero		1976


//--------------------- .nv.constant0._ZN7cutlass13device_kernelIN5flash19enable_sm80_to_sm89INS1_16FlashAttnFwdSm80INS1_25CollectiveMainloopFwdSm80ILi8ELi1ELb0EN4cute5tupleIJNS5_1CILi128EEENS7_ILi64EEENS7_ILi192EEEEEELi192ENS_6half_tEfNS_4arch4Sm80ELb0ELb1ELb0ELb1ELb1ELb1ELb1ELb1EEENS1_21CollectiveEpilogueFwdINS6_IJS8_SA_S9_EEENS6_IJNS7_ILi1EEESI_SI_EEESC_SE_Li256ELb1ELb1ELb1ELb0EEENS1_36VarlenDynamicPersistentTileSchedulerILi128ELi64ELi256ELi256ELb1ELb1ELb0ELb1ELb0ELb1EEEEEEEEEvNT_6ParamsE --------------------------
	.section	.nv.constant0._ZN7cutlass13device_kernelIN5flash19enable_sm80_to_sm89INS1_16FlashAttnFwdSm80INS1_25CollectiveMainloopFwdSm80ILi8ELi1ELb0EN4cute5tupleIJNS5_1CILi128EEENS7_ILi64EEENS7_ILi192EEEEEELi192ENS_6half_tEfNS_4arch4Sm80ELb0ELb1ELb0ELb1ELb1ELb1ELb1ELb1EEENS1_21CollectiveEpilogueFwdINS6_IJS8_SA_S9_EEENS6_IJNS7_ILi1EEESI_SI_EEESC_SE_Li256ELb1ELb1ELb1ELb0EEENS1_36VarlenDynamicPersistentTileSchedulerILi128ELi64ELi256ELi256ELb1ELb1ELb0ELb1ELb0ELb1EEEEEEEEEvNT_6ParamsE,"a",@progbits
	.sectionflags	@""
	.align	4
.nv.constant0._ZN7cutlass13device_kernelIN5flash19enable_sm80_to_sm89INS1_16FlashAttnFwdSm80INS1_25CollectiveMainloopFwdSm80ILi8ELi1ELb0EN4cute5tupleIJNS5_1CILi128EEENS7_ILi64EEENS7_ILi192EEEEEELi192ENS_6half_tEfNS_4arch4Sm80ELb0ELb1ELb0ELb1ELb1ELb1ELb1ELb1EEENS1_21CollectiveEpilogueFwdINS6_IJS8_SA_S9_EEENS6_IJNS7_ILi1EEESI_SI_EEESC_SE_Li256ELb1ELb1ELb1ELb0EEENS1_36VarlenDynamicPersistentTileSchedulerILi128ELi64ELi256ELi256ELb1ELb1ELb0ELb1ELb0ELb1EEEEEEEEEvNT_6ParamsE:
	.zero		1976


//--------------------- .nv.constant0._ZN7cutlass13device_kernelIN5flash19enable_sm80_to_sm89INS1_16FlashAttnFwdSm80INS1_25CollectiveMainloopFwdSm80ILi8ELi1ELb0EN4cute5tupleIJNS5_1CILi128EEENS7_ILi64EEENS7_ILi192EEEEEELi192ENS_6half_tEfNS_4arch4Sm80ELb1ELb0ELb0ELb0ELb1ELb0ELb1ELb1EEENS1_21CollectiveEpilogueFwdINS6_IJS8_SA_S9_EEENS6_IJNS7_ILi1EEESI_SI_EEESC_SE_Li256ELb0ELb1ELb1ELb0EEENS1_30DynamicPersistentTileSchedulerILi256ELi256ELb1ELb1ELb0EEEEEEEEEvNT_6ParamsE --------------------------
	.section	.nv.constant0._ZN7cutlass13device_kernelIN5flash19enable_sm80_to_sm89INS1_16FlashAttnFwdSm80INS1_25CollectiveMainloopFwdSm80ILi8ELi1ELb0EN4cute5tupleIJNS5_1CILi128EEENS7_ILi64EEENS7_ILi192EEEEEELi192ENS_6half_tEfNS_4arch4Sm80ELb1ELb0ELb0ELb0ELb1ELb0ELb1ELb1EEENS1_21CollectiveEpilogueFwdINS6_IJS8_SA_S9_EEENS6_IJNS7_ILi1EEESI_SI_EEESC_SE_Li256ELb0ELb1ELb1ELb0EEENS1_30DynamicPersistentTileSchedulerILi256ELi256ELb1ELb1ELb0EEEEEEEEEvNT_6ParamsE,"a",@progbits
	.sectionflags	@""
	.align	4
.nv.constant0._ZN7cutlass13device_kernelIN5flash19enable_sm80_to_sm89INS1_16FlashAttnFwdSm80INS1_25CollectiveMainloopFwdSm80ILi8ELi1ELb0EN4cute5tupleIJNS5_1CILi128EEENS7_ILi64EEENS7_ILi192EEEEEELi192ENS_6half_tEfNS_4arch4Sm80ELb1ELb0ELb0ELb0ELb1ELb0ELb1ELb1EEENS1_21CollectiveEpilogueFwdINS6_IJS8_SA_S9_EEENS6_IJNS7_ILi1EEESI_SI_EEESC_SE_Li256ELb0ELb1ELb1ELb0EEENS1_30DynamicPersistentTileSchedulerILi256ELi256ELb1ELb1ELb0EEEEEEEEEvNT_6ParamsE:
	.zero		1960


//--------------------- .nv.constant0._ZN7cutlass13device_kernelIN5flash19enable_sm80_to_sm89INS1_16FlashAttnFwdSm80INS1_25CollectiveMainloopFwdSm80ILi8ELi1ELb0EN4cute5tupleIJNS5_1CILi128EEENS7_ILi64EEENS7_ILi192EEEEEELi192ENS_6half_tEfNS_4arch4Sm80ELb1ELb0ELb0ELb1ELb1ELb0ELb1ELb1EEENS1_21CollectiveEpilogueFwdINS6_IJS8_SA_S9_EEENS6_IJNS7_ILi1EEESI_SI_EEESC_SE_Li256ELb1ELb1ELb1ELb0EEENS1_36VarlenDynamicPersistentTileSchedulerILi128ELi64ELi256ELi256ELb1ELb1ELb0ELb1ELb1ELb1EEEEEEEEEvNT_6ParamsE --------------------------
	.section	.nv.constant0._ZN7cutlass13device_kernelIN5flash19enable_sm80_to_sm89INS1_16FlashAttnFwdSm80INS1_25CollectiveMainloopFwdSm80ILi8ELi1ELb0EN4cute5tupleIJNS5_1CILi128EEENS7_ILi64EEENS7_ILi192EEEEEELi192ENS_6half_tEfNS_4arch4Sm80ELb1ELb0ELb0ELb1ELb1ELb0ELb1ELb1EEENS1_21CollectiveEpilogueFwdINS6_IJS8_SA_S9_EEENS6_IJNS7_ILi1EEESI_SI_EEESC_SE_Li256ELb1ELb1ELb1ELb0EEENS1_36VarlenDynamicPersistentTileSchedulerILi128ELi64ELi256ELi256ELb1ELb1ELb0ELb1ELb1ELb1EEEEEEEEEvNT_6ParamsE,"a",@progbits
	.sectionflags	@""
	.align	4
.nv.constant0._ZN7cutlass13device_kernelIN5flash19enable_sm80_to_sm89INS1_16FlashAttnFwdSm80INS1_25CollectiveMainloopFwdSm80ILi8ELi1ELb0EN4cute5tupleIJNS5_1CILi128EEENS7_ILi64EEENS7_ILi192EEEEEELi192ENS_6half_tEfNS_4arch4Sm80ELb1ELb0ELb0ELb1ELb1ELb0ELb1ELb1EEENS1_21CollectiveEpilogueFwdINS6_IJS8_SA_S9_EEENS6_IJNS7_ILi1EEESI_SI_EEESC_SE_Li256ELb1ELb1ELb1ELb0EEENS1_36VarlenDynamicPersistentTileSchedulerILi128ELi64ELi256ELi256ELb1ELb1ELb0ELb1ELb1ELb1EEEEEEEEEvNT_6ParamsE:
	.zero		1976


//--------------------- .nv.constant0._ZN7cutlass13device_kernelIN5flash19enable_sm80_to_sm89INS1_16FlashAttnFwdSm80INS1_25CollectiveMainloopFwdSm80ILi8ELi1ELb0EN4cute5tupleIJNS5_1CILi128EEENS7_ILi64EEENS7_ILi192EEEEEELi192ENS_6half_tEfNS_4arch4Sm80ELb1ELb0ELb0ELb1ELb1ELb1ELb1ELb1EEENS1_21CollectiveEpilogueFwdINS6_IJS8_SA_S9_EEENS6_IJNS7_ILi1EEESI_SI_EEESC_SE_Li256ELb1ELb1ELb1ELb0EEENS1_36VarlenDynamicPersistentTileSchedulerILi128ELi64ELi256ELi256ELb1ELb1ELb0ELb1ELb1ELb1EEEEEEEEEvNT_6ParamsE --------------------------
	.section	.nv.constant0._ZN7cutlass13device_kernelIN5flash19enable_sm80_to_sm89INS1_16FlashAttnFwdSm80INS1_25CollectiveMainloopFwdSm80ILi8ELi1ELb0EN4cute5tupleIJNS5_1CILi128EEENS7_ILi64EEENS7_ILi192EEEEEELi192ENS_6half_tEfNS_4arch4Sm80ELb1ELb0ELb0ELb1ELb1ELb1ELb1ELb1EEENS1_21CollectiveEpilogueFwdINS6_IJS8_SA_S9_EEENS6_IJNS7_ILi1EEESI_SI_EEESC_SE_Li256ELb1ELb1ELb1ELb0EEENS1_36VarlenDynamicPersistentTileSchedulerILi128ELi64ELi256ELi256ELb1ELb1ELb0ELb1ELb1ELb1EEEEEEEEEvNT_6ParamsE,"a",@progbits
	.sectionflags	@""
	.align	4
.nv.constant0._ZN7cutlass13device_kernelIN5flash19enable_sm80_to_sm89INS1_16FlashAttnFwdSm80INS1_25CollectiveMainloopFwdSm80ILi8ELi1ELb0EN4cute5tupleIJNS5_1CILi128EEENS7_ILi64EEENS7_ILi192EEEEEELi192ENS_6half_tEfNS_4arch4Sm80ELb1ELb0ELb0ELb1ELb1ELb1ELb1ELb1EEENS1_21CollectiveEpilogueFwdINS6_IJS8_SA_S9_EEENS6_IJNS7_ILi1EEESI_SI_EEESC_SE_Li256ELb1ELb1ELb1ELb0EEENS1_36VarlenDynamicPersistentTileSchedulerILi128ELi64ELi256ELi256ELb1ELb1ELb0ELb1ELb1ELb1EEEEEEEEEvNT_6ParamsE:
	.zero		1976


//--------------------- .nv.constant0._ZN7cutlass13device_kernelIN5flash19enable_sm80_to_sm89INS1_16FlashAttnFwdSm80INS1_25CollectiveMainloopFwdSm80ILi8ELi2ELb0EN4cute5tupleIJNS5_1CILi128EEENS7_ILi64EEENS7_ILi192EEEEEELi192ENS_6half_tEfNS_4arch4Sm80ELb0ELb0ELb0ELb0ELb1ELb0ELb1ELb1EEENS1_21CollectiveEpilogueFwdINS6_IJS8_SA_S9_EEENS6_IJNS7_ILi1EEESI_SI_EEESC_SE_Li256ELb0ELb1ELb1ELb0EEENS1_19SingleTileSchedulerILb0ELb1ELb1ELi128EEEEEEEEEvNT_6ParamsE --------------------------
	.section	.nv.constant0._ZN7cutlass13device_kernelIN5flash19enable_sm80_to_sm89INS1_16FlashAttnFwdSm80INS1_25CollectiveMainloopFwdSm80ILi8ELi2ELb0EN4cute5tupleIJNS5_1CILi128EEENS7_ILi64EEENS7_ILi192EEEEEELi192ENS_6half_tEfNS_4arch4Sm80ELb0ELb0ELb0ELb0ELb1ELb0ELb1ELb1EEENS1_21CollectiveEpilogueFwdINS6_IJS8_SA_S9_EEENS6_IJNS7_ILi1EEESI_SI_EEESC_SE_Li256ELb0ELb1ELb1ELb0EEENS1_19SingleTileSchedulerILb0ELb1ELb1ELi128EEEEEEEEEvNT_6ParamsE,"a",@progbits
	.sectionflags	@""
	.align	4
.nv.constant0._ZN7cutlass13device_kernelIN5flash19enable_sm80_to_sm89INS1_16FlashAttnFwdSm80INS1_25CollectiveMainloopFwdSm80ILi8ELi2ELb0EN4cute5tupleIJNS5_1CILi128EEENS7_ILi64EEENS7_ILi192EEEEEELi192ENS_6half_tEfNS_4arch4Sm80ELb0ELb0ELb0ELb0ELb1ELb0ELb1ELb1EEENS1_21CollectiveEpilogueFwdINS6_IJS8_SA_S9_EEENS6_IJNS7_ILi1EEESI_SI_EEESC_SE_Li256ELb0ELb1ELb1ELb0EEENS1_19SingleTileSchedulerILb0ELb1ELb1ELi128EEEEEEEEEvNT_6ParamsE:
	.zero		1944


//--------------------- .nv.constant0._ZN7cutlass13device_kernelIN5flash19enable_sm80_to_sm89INS1_16FlashAttnFwdSm80INS1_25CollectiveMainloopFwdSm80ILi8ELi2ELb0EN4cute5tupleIJNS5_1CILi128EEENS7_ILi64EEENS7_ILi192EEEEEELi192ENS_6half_tEfNS_4arch4Sm80ELb0ELb0ELb0ELb1ELb1ELb0ELb1ELb1EEENS1_21CollectiveEpilogueFwdINS6_IJS8_SA_S9_EEENS6_IJNS7_ILi1EEESI_SI_EEESC_SE_Li256ELb1ELb1ELb1ELb0EEENS1_36VarlenDynamicPersistentTileSchedulerILi128ELi64ELi256ELi256ELb1ELb1ELb0ELb0ELb1ELb1EEEEEEEEEvNT_6ParamsE --------------------------
	.section	.nv.constant0._ZN7cutlass13device_kernelIN5flash19enable_sm80_to_sm89INS1_16FlashAttnFwdSm80INS1_25CollectiveMainloopFwdSm80ILi8ELi2ELb0EN4cute5tupleIJNS5_1CILi128EEENS7_ILi64EEENS7_ILi192EEEEEELi192ENS_6half_tEfNS_4arch4Sm80ELb0ELb0ELb0ELb1ELb1ELb0ELb1ELb1EEENS1_21CollectiveEpilogueFwdINS6_IJS8_SA_S9_EEENS6_IJNS7_ILi1EEESI_SI_EEESC_SE_Li256ELb1ELb1ELb1ELb0EEENS1_36VarlenDynamicPersistentTileSchedulerILi128ELi64ELi256ELi256ELb1ELb1ELb0ELb0ELb1ELb1EEEEEEEEEvNT_6ParamsE,"a",@progbits
	.sectionflags	@""
	.align	4
.nv.constant0._ZN7cutlass13device_kernelIN5flash19enable_sm80_to_sm89INS1_16FlashAttnFwdSm80INS1_25CollectiveMainloopFwdSm80ILi8ELi2ELb0EN4cute5tupleIJNS5_1CILi128EEENS7_ILi64EEENS7_ILi192EEEEEELi192ENS_6half_tEfNS_4arch4Sm80ELb0ELb0ELb0ELb1ELb1ELb0ELb1ELb1EEENS1_21CollectiveEpilogueFwdINS6_IJS8_SA_S9_EEENS6_IJNS7_ILi1EEESI_SI_EEESC_SE_Li256ELb1ELb1ELb1ELb0EEENS1_36VarlenDynamicPersistentTileSchedulerILi128ELi64ELi256ELi256ELb1ELb1ELb0ELb0ELb1ELb1EEEEEEEEEvNT_6ParamsE:
	.zero		1976


//--------------------- .nv.constant0._ZN7cutlass13device_kernelIN5flash19enable_sm80_to_sm89INS1_16FlashAttnFwdSm80INS1_25CollectiveMainloopFwdSm80ILi8ELi2ELb0EN4cute5tupleIJNS5_1CILi128EEENS7_ILi64EEENS7_ILi192EEEEEELi192ENS_6half_tEfNS_4arch4Sm80ELb0ELb0ELb0ELb1ELb1ELb1ELb1ELb1EEENS1_21CollectiveEpilogueFwdINS6_IJS8_SA_S9_EEENS6_IJNS7_ILi1EEESI_SI_EEESC_SE_Li256ELb1ELb1ELb1ELb0EEENS1_36VarlenDynamicPersistentTileSchedulerILi128ELi64ELi256ELi256ELb1ELb1ELb0ELb0ELb1ELb1EEEEEEEEEvNT_6ParamsE --------------------------
	.section	.nv.constant0._ZN7cutlass13device_kernelIN5flash19enable_sm80_to_sm89INS1_16FlashAttnFwdSm80INS1_25CollectiveMainloopFwdSm80ILi8ELi2ELb0EN4cute5tupleIJNS5_1CILi128EEENS7_ILi64EEENS7_ILi192EEEEEELi192ENS_6half_tEfNS_4arch4Sm80ELb0ELb0ELb0ELb1ELb1ELb1ELb1ELb1EEENS1_21CollectiveEpilogueFwdINS6_IJS8_SA_S9_EEENS6_IJNS7_ILi1EEESI_SI_EEESC_SE_Li256ELb1ELb1ELb1ELb0EEENS1_36VarlenDynamicPersistentTileSchedulerILi128ELi64ELi256ELi256ELb1ELb1ELb0ELb0ELb1ELb1EEEEEEEEEvNT_6ParamsE,"a",@progbits
	.sectionflags	@""
	.align	4
.nv.constant0._ZN7cutlass13device_kernelIN5flash19enable_sm80_to_sm89INS1_16FlashAttnFwdSm80INS1_25CollectiveMainloopFwdSm80ILi8ELi2ELb0EN4cute5tupleIJNS5_1CILi128EEENS7_ILi64EEENS7_ILi192EEEEEELi192ENS_6half_tEfNS_4arch4Sm80ELb0ELb0ELb0ELb1ELb1ELb1ELb1ELb1EEENS1_21CollectiveEpilogueFwdINS6_IJS8_SA_S9_EEENS6_IJNS7_ILi1EEESI_SI_EEESC_SE_Li256ELb1ELb1ELb1ELb0EEENS1_36VarlenDynamicPersistentTileSchedulerILi128ELi64ELi256ELi256ELb1ELb1ELb0ELb0ELb1ELb1EEEEEEEEEvNT_6ParamsE:
	.zero		1976


//--------------------- .nv.constant0._ZN7cutlass13device_kernelIN5flash19enable_sm80_to_sm89INS1_16FlashAttnFwdSm80INS1_25CollectiveMainloopFwdSm80ILi8ELi2ELb0EN4cute5tupleIJNS5_1CILi128EEENS7_ILi64EEENS7_ILi192EEEEEELi192ENS_6half_tEfNS_4arch4Sm80ELb0ELb1ELb0ELb0ELb1ELb0ELb1ELb1EEENS1_21CollectiveEpilogueFwdINS6_IJS8_SA_S9_EEENS6_IJNS7_ILi1EEESI_SI_EEESC_SE_Li256ELb0ELb1ELb1ELb0EEENS1_19SingleTileSchedulerILb0ELb1ELb1ELi128EEEEEEEEEvNT_6ParamsE --------------------------
	.section	.nv.constant0._ZN7cutlass13device_kernelIN5flash19enable_sm80_to_sm89INS1_16FlashAttnFwdSm80INS1_25CollectiveMainloopFwdSm80ILi8ELi2ELb0EN4cute5tupleIJNS5_1CILi128EEENS7_ILi64EEENS7_ILi192EEEEEELi192ENS_6half_tEfNS_4arch4Sm80ELb0ELb1ELb0ELb0ELb1ELb0ELb1ELb1EEENS1_21CollectiveEpilogueFwdINS6_IJS8_SA_S9_EEENS6_IJNS7_ILi1EEESI_SI_EEESC_SE_Li256ELb0ELb1ELb1ELb0EEENS1_19SingleTileSchedulerILb0ELb1ELb1ELi128EEEEEEEEEvNT_6ParamsE,"a",@progbits
	.sectionflags	@""
	.align	4
.nv.constant0._ZN7cutlass13device_kernelIN5flash19enable_sm80_to_sm89INS1_16FlashAttnFwdSm80INS1_25CollectiveMainloopFwdSm80ILi8ELi2ELb0EN4cute5tupleIJNS5_1CILi128EEENS7_ILi64EEENS7_ILi192EEEEEELi192ENS_6half_tEfNS_4arch4Sm80ELb0ELb1ELb0ELb0ELb1ELb0ELb1ELb1EEENS1_21CollectiveEpilogueFwdINS6_IJS8_SA_S9_EEENS6_IJNS7_ILi1EEESI_SI_EEESC_SE_Li256ELb0ELb1ELb1ELb0EEENS1_19SingleTileSchedulerILb0ELb1ELb1ELi128EEEEEEEEEvNT_6ParamsE:
	.zero		1944


//--------------------- .nv.constant0._ZN7cutlass13device_kernelIN5flash19enable_sm80_to_sm89INS1_16FlashAttnFwdSm80INS1_25CollectiveMainloopFwdSm80ILi8ELi2ELb0EN4cute5tupleIJNS5_1CILi128EEENS7_ILi64EEENS7_ILi192EEEEEELi192ENS_6half_tEfNS_4arch4Sm80ELb0ELb1ELb0ELb1ELb1ELb0ELb1ELb1EEENS1_21CollectiveEpilogueFwdINS6_IJS8_SA_S9_EEENS6_IJNS7_ILi1EEESI_SI_EEESC_SE_Li256ELb1ELb1ELb1ELb0EEENS1_36VarlenDynamicPersistentTileSchedulerILi128ELi64ELi256ELi256ELb1ELb1ELb0ELb1ELb0ELb1EEEEEEEEEvNT_6ParamsE --------------------------
	.section	.nv.constant0._ZN7cutlass13device_kernelIN5flash19enable_sm80_to_sm89INS1_16FlashAttnFwdSm80INS1_25CollectiveMainloopFwdSm80ILi8ELi2ELb0EN4cute5tupleIJNS5_1CILi128EEENS7_ILi64EEENS7_ILi192EEEEEELi192ENS_6half_tEfNS_4arch4Sm80ELb0ELb1ELb0ELb1ELb1ELb0ELb1ELb1EEENS1_21CollectiveEpilogueFwdINS6_IJS8_SA_S9_EEENS6_IJNS7_ILi1EEESI_SI_EEESC_SE_Li256ELb1ELb1ELb1ELb0EEENS1_36VarlenDynamicPersistentTileSchedulerILi128ELi64ELi256ELi256ELb1ELb1ELb0ELb1ELb0ELb1EEEEEEEEEvNT_6ParamsE,"a",@progbits
	.sectionflags	@""
	.align	4
.nv.constant0._ZN7cutlass13device_kernelIN5flash19enable_sm80_to_sm89INS1_16FlashAttnFwdSm80INS1_25CollectiveMainloopFwdSm80ILi8ELi2ELb0EN4cute5tupleIJNS5_1CILi128EEENS7_ILi64EEENS7_ILi192EEEEEELi192ENS_6half_tEfNS_4arch4Sm80ELb0ELb1ELb0ELb1ELb1ELb0ELb1ELb1EEENS1_21CollectiveEpilogueFwdINS6_IJS8_SA_S9_EEENS6_IJNS7_ILi1EEESI_SI_EEESC_SE_Li256ELb1ELb1ELb1ELb0EEENS1_36VarlenDynamicPersistentTileSchedulerILi128ELi64ELi256ELi256ELb1ELb1ELb0ELb1ELb0ELb1EEEEEEEEEvNT_6ParamsE:
	.zero		1976


//--------------------- .nv.constant0._ZN7cutlass13device_kernelIN5flash19enable_sm80_to_sm89INS1_16FlashAttnFwdSm80INS1_25CollectiveMainloopFwdSm80ILi8ELi2ELb0EN4cute5tupleIJNS5_1CILi128EEENS7_ILi64EEENS7_ILi192EEEEEELi192ENS_6half_tEfNS_4arch4Sm80ELb0ELb1ELb0ELb1ELb1ELb1ELb1ELb1EEENS1_21CollectiveEpilogueFwdINS6_IJS8_SA_S9_EEENS6_IJNS7_ILi1EEESI_SI_EEESC_SE_Li256ELb1ELb1ELb1ELb0EEENS1_36VarlenDynamicPersistentTileSchedulerILi128ELi64ELi256ELi256ELb1ELb1ELb0ELb1ELb0ELb1EEEEEEEEEvNT_6ParamsE --------------------------
	.section	.nv.constant0._ZN7cutlass13device_kernelIN5flash19enable_sm80_to_sm89INS1_16FlashAttnFwdSm80INS1_25CollectiveMainloopFwdSm80ILi8ELi2ELb0EN4cute5tupleIJNS5_1CILi128EEENS7_ILi64EEENS7_ILi192EEEEEELi192ENS_6half_tEfNS_4arch4Sm80ELb0ELb1ELb0ELb1ELb1ELb1ELb1ELb1EEENS1_21CollectiveEpilogueFwdINS6_IJS8_SA_S9_EEENS6_IJNS7_ILi1EEESI_SI_EEESC_SE_Li256ELb1ELb1ELb1ELb0EEENS1_36VarlenDynamicPersistentTileSchedulerILi128ELi64ELi256ELi256ELb1ELb1ELb0ELb1ELb0ELb1EEEEEEEEEvNT_6ParamsE,"a",@progbits
	.sectionflags	@""
	.align	4
.nv.constant0._ZN7cutlass13device_kernelIN5flash19enable_sm80_to_sm89INS1_16FlashAttnFwdSm80INS1_25CollectiveMainloopFwdSm80ILi8ELi2ELb0EN4cute5tupleIJNS5_1CILi128EEENS7_ILi64EEENS7_ILi192EEEEEELi192ENS_6half_tEfNS_4arch4Sm80ELb0ELb1ELb0ELb1ELb1ELb1ELb1ELb1EEENS1_21CollectiveEpilogueFwdINS6_IJS8_SA_S9_EEENS6_IJNS7_ILi1EEESI_SI_EEESC_SE_Li256ELb1ELb1ELb1ELb0EEENS1_36VarlenDynamicPersistentTileSchedulerILi128ELi64ELi256ELi256ELb1ELb1ELb0ELb1ELb0ELb1EEEEEEEEEvNT_6ParamsE:
	.zero		1976


//--------------------- .nv.constant0._ZN7cutlass13device_kernelIN5flash19enable_sm80_to_sm89INS1_16FlashAttnFwdSm80INS1_25CollectiveMainloopFwdSm80ILi8ELi2ELb0EN4cute5tupleIJNS5_1CILi128EEENS7_ILi64EEENS7_ILi192EEEEEELi192ENS_6half_tEfNS_4arch4Sm80ELb1ELb0ELb0ELb0ELb1ELb0ELb1ELb1EEENS1_21CollectiveEpilogueFwdINS6_IJS8_SA_S9_EEENS6_IJNS7_ILi1EEESI_SI_EEESC_SE_Li256ELb0ELb1ELb1ELb0EEENS1_30DynamicPersistentTileSchedulerILi256ELi256ELb1ELb1ELb0EEEEEEEEEvNT_6ParamsE --------------------------
	.section	.nv.constant0._ZN7cutlass13device_kernelIN5flash19enable_sm80_to_sm89INS1_16FlashAttnFwdSm80INS1_25CollectiveMainloopFwdSm80ILi8ELi2ELb0EN4cute5tupleIJNS5_1CILi128EEENS7_ILi64EEENS7_ILi192EEEEEELi192ENS_6half_tEfNS_4arch4Sm80ELb1ELb0ELb0ELb0ELb1ELb0ELb1ELb1EEENS1_21CollectiveEpilogueFwdINS6_IJS8_SA_S9_EEENS6_IJNS7_ILi1EEESI_SI_EEESC_SE_Li256ELb0ELb1ELb1ELb0EEENS1_30DynamicPersistentTileSchedulerILi256ELi256ELb1ELb1ELb0EEEEEEEEEvNT_6ParamsE,"a",@progbits
	.sectionflags	@""
	.align	4
.nv.constant0._ZN7cutlass13device_kernelIN5flash19enable_sm80_to_sm89INS1_16FlashAttnFwdSm80INS1_25CollectiveMainloopFwdSm80ILi8ELi2ELb0EN4cute5tupleIJNS5_1CILi128EEENS7_ILi64EEENS7_ILi192EEEEEELi192ENS_6half_tEfNS_4arch4Sm80ELb1ELb0ELb0ELb0ELb1ELb0ELb1ELb1EEENS1_21CollectiveEpilogueFwdINS6_IJS8_SA_S9_EEENS6_IJNS7_ILi1EEESI_SI_EEESC_SE_Li256ELb0ELb1ELb1ELb0EEENS1_30DynamicPersistentTileSchedulerILi256ELi256ELb1ELb1ELb0EEEEEEEEEvNT_6ParamsE:
	.zero		1960


//--------------------- .nv.constant0._ZN7cutlass13device_kernelIN5flash19enable_sm80_to_sm89INS1_16FlashAttnFwdSm80INS1_25CollectiveMainloopFwdSm80ILi8ELi2ELb0EN4cute5tupleIJNS5_1CILi128EEENS7_ILi64EEENS7_ILi192EEEEEELi192ENS_6half_tEfNS_4arch4Sm80ELb1ELb0ELb0ELb1ELb1ELb0ELb1ELb1EEENS1_21CollectiveEpilogueFwdINS6_IJS8_SA_S9_EEENS6_IJNS7_ILi1EEESI_SI_EEESC_SE_Li256ELb1ELb1ELb1ELb0EEENS1_36VarlenDynamicPersistentTileSchedulerILi128ELi64ELi256ELi256ELb1ELb1ELb0ELb1ELb1ELb1EEEEEEEEEvNT_6ParamsE --------------------------
	.section	.nv.constant0._ZN7cutlass13device_kernelIN5flash19enable_sm80_to_sm89INS1_16FlashAttnFwdSm80INS1_25CollectiveMainloopFwdSm80ILi8ELi2ELb0EN4cute5tupleIJNS5_1CILi128EEENS7_ILi64EEENS7_ILi192EEEEEELi192ENS_6half_tEfNS_4arch4Sm80ELb1ELb0ELb0ELb1ELb1ELb0ELb1ELb1EEENS1_21CollectiveEpilogueFwdINS6_IJS8_SA_S9_EEENS6_IJNS7_ILi1EEESI_SI_EEESC_SE_Li256ELb1ELb1ELb1ELb0EEENS1_36VarlenDynamicPersistentTileSchedulerILi128ELi64ELi256ELi256ELb1ELb1ELb0ELb1ELb1ELb1EEEEEEEEEvNT_6ParamsE,"a",@progbits
	.sectionflags	@""
	.align	4
.nv.constant0._ZN7cutlass13device_kernelIN5flash19enable_sm80_to_sm89INS1_16FlashAttnFwdSm80INS1_25CollectiveMainloopFwdSm80ILi8ELi2ELb0EN4cute5tupleIJNS5_1CILi128EEENS7_ILi64EEENS7_ILi192EEEEEELi192ENS_6half_tEfNS_4arch4Sm80ELb1ELb0ELb0ELb1ELb1ELb0ELb1ELb1EEENS1_21CollectiveEpilogueFwdINS6_IJS8_SA_S9_EEENS6_IJNS7_ILi1EEESI_SI_EEESC_SE_Li256ELb1ELb1ELb1ELb0EEENS1_36VarlenDynamicPersistentTileSchedulerILi128ELi64ELi256ELi256ELb1ELb1ELb0ELb1ELb1ELb1EEEEEEEEEvNT_6ParamsE:
	.zero		1976


//--------------------- .nv.constant0._ZN7cutlass13device_kernelIN5flash19enable_sm80_to_sm89INS1_16FlashAttnFwdSm80INS1_25CollectiveMainloopFwdSm80ILi8ELi2ELb0EN4cute5tupleIJNS5_1CILi128EEENS7_ILi64EEENS7_ILi192EEEEEELi192ENS_6half_tEfNS_4arch4Sm80ELb1ELb0ELb0ELb1ELb1ELb1ELb1ELb1EEENS1_21CollectiveEpilogueFwdINS6_IJS8_SA_S9_EEENS6_IJNS7_ILi1EEESI_SI_EEESC_SE_Li256ELb1ELb1ELb1ELb0EEENS1_36VarlenDynamicPersistentTileSchedulerILi128ELi64ELi256ELi256ELb1ELb1ELb0ELb1ELb1ELb1EEEEEEEEEvNT_6ParamsE --------------------------
	.section	.nv.constant0._ZN7cutlass13device_kernelIN5flash19enable_sm80_to_sm89INS1_16FlashAttnFwdSm80INS1_25CollectiveMainloopFwdSm80ILi8ELi2ELb0EN4cute5tupleIJNS5_1CILi128EEENS7_ILi64EEENS7_ILi192EEEEEELi192ENS_6half_tEfNS_4arch4Sm80ELb1ELb0ELb0ELb1ELb1ELb1ELb1ELb1EEENS1_21CollectiveEpilogueFwdINS6_IJS8_SA_S9_EEENS6_IJNS7_ILi1EEESI_SI_EEESC_SE_Li256ELb1ELb1ELb1ELb0EEENS1_36VarlenDynamicPersistentTileSchedulerILi128ELi64ELi256ELi256ELb1ELb1ELb0ELb1ELb1ELb1EEEEEEEEEvNT_6ParamsE,"a",@progbits
	.sectionflags	@""
	.align	4
.nv.constant0._ZN7cutlass13device_kernelIN5flash19enable_sm80_to_sm89INS1_16FlashAttnFwdSm80INS1_25CollectiveMainloopFwdSm80ILi8ELi2ELb0EN4cute5tupleIJNS5_1CILi128EEENS7_ILi64EEENS7_ILi192EEEEEELi192ENS_6half_tEfNS_4arch4Sm80ELb1ELb0ELb0ELb1ELb1ELb1ELb1ELb1EEENS1_21CollectiveEpilogueFwdINS6_IJS8_SA_S9_EEENS6_IJNS7_ILi1EEESI_SI_EEESC_SE_Li256ELb1ELb1ELb1ELb0EEENS1_36VarlenDynamicPersistentTileSchedulerILi128ELi64ELi256ELi256ELb1ELb1ELb0ELb1ELb1ELb1EEEEEEEEEvNT_6ParamsE:
	.zero		1976


//--------------------- SYMBOLS --------------------------

	.type		.nv.reservedSmem.offset0,@object
	.size		.nv.reservedSmem.offset0,0x4
